	.target	sm_90a

	.elftype	@"ET_EXEC"


//--------------------- .note.nv.tkinfo           --------------------------
	.section	.note.nv.tkinfo,"",@"SHT_NOTE"
	.sectionflags	@"SHF_NOTE_NV_TKINFO"
	.tkinfo
        /*0018*/ 	.word	0x00000002
        /*0030*/ 	.string	""
        /*0030*/ 	.string	"ptxas"
        /*0030*/ 	.string	"Cuda compilation tools, release 13.0, V13.0.88"
        /*0030*/ 	.string	"Build cuda_13.0.r13.0/compiler.36424714_0"
        /*0030*/ 	.string	"-arch sm_90a -m 64 "



//--------------------- .note.nv.cuinfo           --------------------------
	.section	.note.nv.cuinfo,"",@"SHT_NOTE"
	.sectionflags	@"SHF_NOTE_NV_CUINFO"
        /*0018*/ 	.short	0x0002
        /*001a*/ 	.short	0x005a
        /*001c*/ 	.short	0x0082
	.zero		2


//--------------------- .nv.info                  --------------------------
	.section	.nv.info,"",@"SHT_CUDA_INFO"
	.align	4


	//----- nvinfo : EIATTR_REGCOUNT
	.align		4
        /*0000*/ 	.byte	0x04, 0x2f
        /*0002*/ 	.short	(.L_15 - .L_14)
	.align		4
.L_14:
        /*0004*/ 	.word	index@(_ZN7cutlass13device_kernelINS_4gemm6kernel13GemmUniversalIN4cute5tupleIJiiiiEEENS1_10collective13CollectiveMmaINS1_34MainloopSm90TmaGmmaWarpSpecializedILi2ENS5_IJNS4_1CILi1EEESB_SB_EEENS1_32KernelTmaWarpSpecializedPingpongEEENS5_IJNSA_ILi64EEENSA_ILi256EEENSA_ILi128EEEEEENS_10bfloat16_tENS5_IJlSB_lEEESJ_SK_NS4_8TiledMMAINS4_8MMA_AtomIJNS4_4SM904GMMA28MMA_64x256x16_F32BF16BF16_SSILNSO_5MajorE0ELSQ_0ELNSO_7ScaleInE1ELSR_1EEEEEENS4_6LayoutISC_NS5_IJNSA_ILi0EEESV_SV_EEEEENS5_IJNS4_10UnderscoreESY_SY_EEEEENS4_13SM90_TMA_LOADENS4_14ComposedLayoutINS4_7SwizzleILi3ELi4ELi3EEENS4_18smem_ptr_flag_bitsILi16EEENSU_INS5_IJNSA_ILi8EEESF_EEENS5_IJSF_SB_EEEEEEEvNS4_8identityES11_S1B_vS1C_EENS_8epilogue10collective6detail29Sm90TmaWarpSpecializedAdapterINS1F_15DefaultEpilogueISJ_SK_SK_NS1E_6thread17LinearCombinationISJ_Li1EffLNS1J_9ScaleType4KindE0ELNS_15FloatRoundStyleE2ESJ_EENS1_15EpilogueDefaultEEEEEvvEEEEvNT_6ParamsE)
        /*0008*/ 	.word	0x000000a8


	//----- nvinfo : EIATTR_FRAME_SIZE
	.align		4
.L_15:
        /*000c*/ 	.byte	0x04, 0x11
        /*000e*/ 	.short	(.L_17 - .L_16)
	.align		4
.L_16:
        /*0010*/ 	.word	index@(_ZN7cutlass13device_kernelINS_4gemm6kernel13GemmUniversalIN4cute5tupleIJiiiiEEENS1_10collective13CollectiveMmaINS1_34MainloopSm90TmaGmmaWarpSpecializedILi2ENS5_IJNS4_1CILi1EEESB_SB_EEENS1_32KernelTmaWarpSpecializedPingpongEEENS5_IJNSA_ILi64EEENSA_ILi256EEENSA_ILi128EEEEEENS_10bfloat16_tENS5_IJlSB_lEEESJ_SK_NS4_8TiledMMAINS4_8MMA_AtomIJNS4_4SM904GMMA28MMA_64x256x16_F32BF16BF16_SSILNSO_5MajorE0ELSQ_0ELNSO_7ScaleInE1ELSR_1EEEEEENS4_6LayoutISC_NS5_IJNSA_ILi0EEESV_SV_EEEEENS5_IJNS4_10UnderscoreESY_SY_EEEEENS4_13SM90_TMA_LOADENS4_14ComposedLayoutINS4_7SwizzleILi3ELi4ELi3EEENS4_18smem_ptr_flag_bitsILi16EEENSU_INS5_IJNSA_ILi8EEESF_EEENS5_IJSF_SB_EEEEEEEvNS4_8identityES11_S1B_vS1C_EENS_8epilogue10collective6detail29Sm90TmaWarpSpecializedAdapterINS1F_15DefaultEpilogueISJ_SK_SK_NS1E_6thread17LinearCombinationISJ_Li1EffLNS1J_9ScaleType4KindE0ELNS_15FloatRoundStyleE2ESJ_EENS1_15EpilogueDefaultEEEEEvvEEEEvNT_6ParamsE)
        /*0014*/ 	.word	0x00000000


	//----- nvinfo : EIATTR_MIN_STACK_SIZE
	.align		4
.L_17:
        /*0018*/ 	.byte	0x04, 0x12
        /*001a*/ 	.short	(.L_19 - .L_18)
	.align		4
.L_18:
        /*001c*/ 	.word	index@(_ZN7cutlass13device_kernelINS_4gemm6kernel13GemmUniversalIN4cute5tupleIJiiiiEEENS1_10collective13CollectiveMmaINS1_34MainloopSm90TmaGmmaWarpSpecializedILi2ENS5_IJNS4_1CILi1EEESB_SB_EEENS1_32KernelTmaWarpSpecializedPingpongEEENS5_IJNSA_ILi64EEENSA_ILi256EEENSA_ILi128EEEEEENS_10bfloat16_tENS5_IJlSB_lEEESJ_SK_NS4_8TiledMMAINS4_8MMA_AtomIJNS4_4SM904GMMA28MMA_64x256x16_F32BF16BF16_SSILNSO_5MajorE0ELSQ_0ELNSO_7ScaleInE1ELSR_1EEEEEENS4_6LayoutISC_NS5_IJNSA_ILi0EEESV_SV_EEEEENS5_IJNS4_10UnderscoreESY_SY_EEEEENS4_13SM90_TMA_LOADENS4_14ComposedLayoutINS4_7SwizzleILi3ELi4ELi3EEENS4_18smem_ptr_flag_bitsILi16EEENSU_INS5_IJNSA_ILi8EEESF_EEENS5_IJSF_SB_EEEEEEEvNS4_8identityES11_S1B_vS1C_EENS_8epilogue10collective6detail29Sm90TmaWarpSpecializedAdapterINS1F_15DefaultEpilogueISJ_SK_SK_NS1E_6thread17LinearCombinationISJ_Li1EffLNS1J_9ScaleType4KindE0ELNS_15FloatRoundStyleE2ESJ_EENS1_15EpilogueDefaultEEEEEvvEEEEvNT_6ParamsE)
        /*0020*/ 	.word	0x00000000
.L_19:


//--------------------- .nv.compat                --------------------------
	.section	.nv.compat,"",@"SHT_CUDA_COMPAT_INFO"
	.align	4
        /*0000*/ 	.byte	0x02, 0x09, 0x01, 0x00, 0x02, 0x02, 0x04, 0x00, 0x02, 0x05, 0x05, 0x00, 0x03, 0x07, 0x01, 0x01
        /*0010*/ 	.byte	0x02, 0x03, 0x01, 0x00, 0x02, 0x06, 0x01, 0x00, 0x04, 0x0b, 0x08, 0x00, 0x00, 0x00, 0x00, 0x00
        /*0020*/ 	.byte	0x00, 0x00, 0x00, 0x00


//--------------------- .nv.info._ZN7cutlass13device_kernelINS_4gemm6kernel13GemmUniversalIN4cute5tupleIJiiiiEEENS1_10collective13CollectiveMmaINS1_34MainloopSm90TmaGmmaWarpSpecializedILi2ENS5_IJNS4_1CILi1EEESB_SB_EEENS1_32KernelTmaWarpSpecializedPingpongEEENS5_IJNSA_ILi64EEENSA_ILi256EEENSA_ILi128EEEEEENS_10bfloat16_tENS5_IJlSB_lEEESJ_SK_NS4_8TiledMMAINS4_8MMA_AtomIJNS4_4SM904GMMA28MMA_64x256x16_F32BF16BF16_SSILNSO_5MajorE0ELSQ_0ELNSO_7ScaleInE1ELSR_1EEEEEENS4_6LayoutISC_NS5_IJNSA_ILi0EEESV_SV_EEEEENS5_IJNS4_10UnderscoreESY_SY_EEEEENS4_13SM90_TMA_LOADENS4_14ComposedLayoutINS4_7SwizzleILi3ELi4ELi3EEENS4_18smem_ptr_flag_bitsILi16EEENSU_INS5_IJNSA_ILi8EEESF_EEENS5_IJSF_SB_EEEEEEEvNS4_8identityES11_S1B_vS1C_EENS_8epilogue10collective6detail29Sm90TmaWarpSpecializedAdapterINS1F_15DefaultEpilogueISJ_SK_SK_NS1E_6thread17LinearCombinationISJ_Li1EffLNS1J_9ScaleType4KindE0ELNS_15FloatRoundStyleE2ESJ_EENS1_15EpilogueDefaultEEEEEvvEEEEvNT_6ParamsE --------------------------
	.section	.nv.info._ZN7cutlass13device_kernelINS_4gemm6kernel13GemmUniversalIN4cute5tupleIJiiiiEEENS1_10collective13CollectiveMmaINS1_34MainloopSm90TmaGmmaWarpSpecializedILi2ENS5_IJNS4_1CILi1EEESB_SB_EEENS1_32KernelTmaWarpSpecializedPingpongEEENS5_IJNSA_ILi64EEENSA_ILi256EEENSA_ILi128EEEEEENS_10bfloat16_tENS5_IJlSB_lEEESJ_SK_NS4_8TiledMMAINS4_8MMA_AtomIJNS4_4SM904GMMA28MMA_64x256x16_F32BF16BF16_SSILNSO_5MajorE0ELSQ_0ELNSO_7ScaleInE1ELSR_1EEEEEENS4_6LayoutISC_NS5_IJNSA_ILi0EEESV_SV_EEEEENS5_IJNS4_10UnderscoreESY_SY_EEEEENS4_13SM90_TMA_LOADENS4_14ComposedLayoutINS4_7SwizzleILi3ELi4ELi3EEENS4_18smem_ptr_flag_bitsILi16EEENSU_INS5_IJNSA_ILi8EEESF_EEENS5_IJSF_SB_EEEEEEEvNS4_8identityES11_S1B_vS1C_EENS_8epilogue10collective6detail29Sm90TmaWarpSpecializedAdapterINS1F_15DefaultEpilogueISJ_SK_SK_NS1E_6thread17LinearCombinationISJ_Li1EffLNS1J_9ScaleType4KindE0ELNS_15FloatRoundStyleE2ESJ_EENS1_15EpilogueDefaultEEEEEvvEEEEvNT_6ParamsE,"",@"SHT_CUDA_INFO"
	.sectionflags	@""
	.align	4


	//----- nvinfo : EIATTR_CUDA_API_VERSION
	.align		4
        /*0000*/ 	.byte	0x04, 0x37
        /*0002*/ 	.short	(.L_21 - .L_20)
.L_20:
        /*0004*/ 	.word	0x00000082


	//----- nvinfo : EIATTR_KPARAM_INFO
	.align		4
.L_21:
        /*0008*/ 	.byte	0x04, 0x17
        /*000a*/ 	.short	(.L_23 - .L_22)
.L_22:
        /*000c*/ 	.word	0x00000000
        /*0010*/ 	.short	0x0000
        /*0012*/ 	.short	0x0070
        /*0014*/ 	.byte	0x00, 0xf0, 0x01, 0x10


	//----- nvinfo : EIATTR_SPARSE_MMA_MASK
	.align		4
.L_23:
        /*0018*/ 	.byte	0x03, 0x50
        /*001a*/ 	.short	0x0000


	//----- nvinfo : EIATTR_MAXREG_COUNT
	.align		4
        /*001c*/ 	.byte	0x03, 0x1b
        /*001e*/ 	.short	0x00a8


	//----- nvinfo : EIATTR_NUM_BARRIERS
	.align		4
        /*0020*/ 	.byte	0x02, 0x4c
        /*0022*/ 	.byte	0x01
	.zero		1


	//----- nvinfo : EIATTR_EXTERNS
	.align		4
        /*0024*/ 	.byte	0x04, 0x0f
        /*0026*/ 	.short	(.L_25 - .L_24)


	//   ....[0]....
	.align		4
.L_24:
        /*0028*/ 	.word	index@(__assertfail)


	//----- nvinfo : EIATTR_MERCURY_ISA_VERSION
	.align		4
.L_25:
        /*002c*/ 	.byte	0x03, 0x5f
        /*002e*/ 	.short	0x0101


	//----- nvinfo : EIATTR_INT_WARP_WIDE_INSTR_OFFSETS
	.align		4
        /*0030*/ 	.byte	0x04, 0x31
        /*0032*/ 	.short	(.L_27 - .L_26)


	//   ....[0]....
.L_26:
        /*0034*/ 	.word	0x00000430


	//   ....[1]....
        /*0038*/ 	.word	0x00000450


	//   ....[2]....
        /*003c*/ 	.word	0x000004d0


	//   ....[3]....
        /*0040*/ 	.word	0x000004e0


	//   ....[4]....
        /*0044*/ 	.word	0x000004f0


	//   ....[5]....
        /*0048*/ 	.word	0x00000510


	//   ....[6]....
        /*004c*/ 	.word	0x00000570


	//   ....[7]....
        /*0050*/ 	.word	0x00000590


	//----- nvinfo : EIATTR_COOP_GROUP_MASK_REGIDS
	.align		4
.L_27:
        /*0054*/ 	.byte	0x04, 0x29
        /*0056*/ 	.short	(.L_29 - .L_28)


	//   ....[0]....
.L_28:
        /*0058*/ 	.word	0xffffffff


	//   ....[1]....
        /*005c*/ 	.word	0xffffffff


	//   ....[2]....
        /*0060*/ 	.word	0xffffffff


	//   ....[3]....
        /*0064*/ 	.word	0xffffffff


	//   ....[4]....
        /*0068*/ 	.word	0xffffffff


	//   ....[5]....
        /*006c*/ 	.word	0xffffffff


	//----- nvinfo : EIATTR_COOP_GROUP_INSTR_OFFSETS
	.align		4
.L_29:
        /*0070*/ 	.byte	0x04, 0x28
        /*0072*/ 	.short	(.L_31 - .L_30)


	//   ....[0]....
.L_30:
        /*0074*/ 	.word	0x00000050


	//   ....[1]....
        /*0078*/ 	.word	0x00000080


	//   ....[2]....
        /*007c*/ 	.word	0x00000180


	//   ....[3]....
        /*0080*/ 	.word	0x00000350


	//   ....[4]....
        /*0084*/ 	.word	0x00000390


	//   ....[5]....
        /*0088*/ 	.word	0x000003d0


	//----- nvinfo : EIATTR_REG_RECONFIG
	.align		4
.L_31:
        /*008c*/ 	.byte	0x01, 0x54
	.zero		2


	//----- nvinfo : EIATTR_SYSCALL_OFFSETS
	.align		4
        /*0090*/ 	.byte	0x04, 0x46
        /*0092*/ 	.short	(.L_33 - .L_32)


	//   ....[0]....
.L_32:
        /*0094*/ 	.word	0x00001650


	//----- nvinfo : EIATTR_MBARRIER_INSTR_OFFSETS
	.align		4
.L_33:
        /*0098*/ 	.byte	0x04, 0x39
        /*009a*/ 	.short	(.L_35 - .L_34)


	//   ....[0]....
.L_34:
        /*009c*/ 	.word	0x00000300
        /*00a0*/ 	.word	0x000000ff
        /*00a4*/ 	.word	0x00000000
        /*00a8*/ 	.short	0x0100
        /*00aa*/ 	.byte	0x09
	.zero		1


	//   ....[1]....
        /*00ac*/ 	.word	0x00000310
        /*00b0*/ 	.word	0x000000ff
        /*00b4*/ 	.word	0x00000010
        /*00b8*/ 	.short	0x0100
        /*00ba*/ 	.byte	0x09
	.zero		1


	//   ....[2]....
        /*00bc*/ 	.word	0x00000320
        /*00c0*/ 	.word	0x000000ff
        /*00c4*/ 	.word	0x00000008
        /*00c8*/ 	.short	0x0100
        /*00ca*/ 	.byte	0x09
	.zero		1


	//   ....[3]....
        /*00cc*/ 	.word	0x00000330
        /*00d0*/ 	.word	0x000000ff
        /*00d4*/ 	.word	0x00000018
        /*00d8*/ 	.short	0x0100
        /*00da*/ 	.byte	0x09
	.zero		1


	//   ....[4]....
        /*00dc*/ 	.word	0x000005b0
        /*00e0*/ 	.word	0x000000ff
        /*00e4*/ 	.word	0x00000050
        /*00e8*/ 	.short	0x0100
        /*00ea*/ 	.byte	0x09
	.zero		1


	//   ....[5]....
        /*00ec*/ 	.word	0x000005c0
        /*00f0*/ 	.word	0x000000ff
        /*00f4*/ 	.word	0x00000058
        /*00f8*/ 	.short	0x0100
        /*00fa*/ 	.byte	0x09
	.zero		1


	//   ....[6]....
        /*00fc*/ 	.word	0x00000600
        /*0100*/ 	.word	0x000000ff
        /*0104*/ 	.word	0x00000030
        /*0108*/ 	.short	0x0100
        /*010a*/ 	.byte	0x0a
	.zero		1


	//   ....[7]....
        /*010c*/ 	.word	0x00000620
        /*0110*/ 	.word	0x000000ff
        /*0114*/ 	.word	0x00000038
        /*0118*/ 	.short	0x0100
        /*011a*/ 	.byte	0x0a
	.zero		1


	//   ....[8]....
        /*011c*/ 	.word	0x00000630
        /*0120*/ 	.word	0x000000ff
        /*0124*/ 	.word	0x00000040
        /*0128*/ 	.short	0x0100
        /*012a*/ 	.byte	0x0a
	.zero		1


	//   ....[9]....
        /*012c*/ 	.word	0x00000640
        /*0130*/ 	.word	0x000000ff
        /*0134*/ 	.word	0x00000048
        /*0138*/ 	.short	0x0100
        /*013a*/ 	.byte	0x0a
	.zero		1


	//   ....[10]....
        /*013c*/ 	.word	0x00001530
        /*0140*/ 	.word	0x0000009b
        /*0144*/ 	.word	0x00000000
        /*0148*/ 	.short	0x010a
        /*014a*/ 	.byte	0x2d
	.zero		1


	//   ....[11]....
        /*014c*/ 	.word	0x000016e0
        /*0150*/ 	.word	0x00000003
        /*0154*/ 	.word	0x00000000
        /*0158*/ 	.short	0x010a
        /*015a*/ 	.byte	0x3f
	.zero		1


	//   ....[12]....
        /*015c*/ 	.word	0x00001740
        /*0160*/ 	.word	0x00000003
        /*0164*/ 	.word	0x00000000
        /*0168*/ 	.short	0x010a
        /*016a*/ 	.byte	0x3f
	.zero		1


	//   ....[13]....
        /*016c*/ 	.word	0x00001cd0
        /*0170*/ 	.word	0x000000ff
        /*0174*/ 	.word	0x00000000
        /*0178*/ 	.short	0x010a
        /*017a*/ 	.byte	0x08
	.zero		1


	//   ....[14]....
        /*017c*/ 	.word	0x00001d10
        /*0180*/ 	.word	0x000000ff
        /*0184*/ 	.word	0x00000000
        /*0188*/ 	.short	0x010a
        /*018a*/ 	.byte	0x08
	.zero		1


	//   ....[15]....
        /*018c*/ 	.word	0x000021b0
        /*0190*/ 	.word	0x000000ff
        /*0194*/ 	.word	0x00000000
        /*0198*/ 	.short	0x0101
        /*019a*/ 	.byte	0x08
	.zero		1


	//   ....[16]....
        /*019c*/ 	.word	0x000022a0
        /*01a0*/ 	.word	0x0000009c
        /*01a4*/ 	.word	0x00000000
        /*01a8*/ 	.short	0x0101
        /*01aa*/ 	.byte	0x2e
	.zero		1


	//   ....[17]....
        /*01ac*/ 	.word	0x00002370
        /*01b0*/ 	.word	0x000000ff
        /*01b4*/ 	.word	0x00000000
        /*01b8*/ 	.short	0x0101
        /*01ba*/ 	.byte	0x04
	.zero		1


	//   ....[18]....
        /*01bc*/ 	.word	0x00002420
        /*01c0*/ 	.word	0x0000009b
        /*01c4*/ 	.word	0x00000010
        /*01c8*/ 	.short	0x010a
        /*01ca*/ 	.byte	0x2d
	.zero		1


	//   ....[19]....
        /*01cc*/ 	.word	0x0000a210
        /*01d0*/ 	.word	0x0000009e
        /*01d4*/ 	.word	0x00000000
        /*01d8*/ 	.short	0x0101
        /*01da*/ 	.byte	0x2e
	.zero		1


	//   ....[20]....
        /*01dc*/ 	.word	0x0000abf0
        /*01e0*/ 	.word	0x00000007
        /*01e4*/ 	.word	0x00000010
        /*01e8*/ 	.short	0x010a
        /*01ea*/ 	.byte	0x3f
	.zero		1


	//   ....[21]....
        /*01ec*/ 	.word	0x0000b050
        /*01f0*/ 	.word	0x00000003
        /*01f4*/ 	.word	0x00000058
        /*01f8*/ 	.short	0x0101
        /*01fa*/ 	.byte	0x3f
	.zero		1


	//   ....[22]....
        /*01fc*/ 	.word	0x0000b7c0
        /*0200*/ 	.word	0x00000007
        /*0204*/ 	.word	0x00000000
        /*0208*/ 	.short	0x010a
        /*020a*/ 	.byte	0x3f
	.zero		1


	//   ....[23]....
        /*020c*/ 	.word	0x0000b840
        /*0210*/ 	.word	0x00000003
        /*0214*/ 	.word	0x00000000
        /*0218*/ 	.short	0x010a
        /*021a*/ 	.byte	0x3f
	.zero		1


	//   ....[24]....
        /*021c*/ 	.word	0x0000b8a0
        /*0220*/ 	.word	0x0000009d
        /*0224*/ 	.word	0x00000000
        /*0228*/ 	.short	0x010a
        /*022a*/ 	.byte	0x3f
	.zero		1


	//   ....[25]....
        /*022c*/ 	.word	0x0000b8f0
        /*0230*/ 	.word	0x00000003
        /*0234*/ 	.word	0x00000000
        /*0238*/ 	.short	0x010a
        /*023a*/ 	.byte	0x3f
	.zero		1


	//   ....[26]....
        /*023c*/ 	.word	0x0000b950
        /*0240*/ 	.word	0x00000004
        /*0244*/ 	.word	0x00000000
        /*0248*/ 	.short	0x010a
        /*024a*/ 	.byte	0x3f
	.zero		1


	//   ....[27]....
        /*024c*/ 	.word	0x0000b9a0
        /*0250*/ 	.word	0x0000009d
        /*0254*/ 	.word	0x00000010
        /*0258*/ 	.short	0x010a
        /*025a*/ 	.byte	0x3f
	.zero		1


	//   ....[28]....
        /*025c*/ 	.word	0x0000ba70
        /*0260*/ 	.word	0x00000007
        /*0264*/ 	.word	0x00000010
        /*0268*/ 	.short	0x010a
        /*026a*/ 	.byte	0x3f
	.zero		1


	//   ....[29]....
        /*026c*/ 	.word	0x0000bb40
        /*0270*/ 	.word	0x00000007
        /*0274*/ 	.word	0x00000000
        /*0278*/ 	.short	0x010a
        /*027a*/ 	.byte	0x3f
	.zero		1


	//----- nvinfo : EIATTR_NUM_MBARRIERS
	.align		4
.L_35:
        /*027c*/ 	.byte	0x03, 0x38
        /*027e*/ 	.short	0x000a


	//----- nvinfo : EIATTR_EXIT_INSTR_OFFSETS
	.align		4
        /*0280*/ 	.byte	0x04, 0x1c
        /*0282*/ 	.short	(.L_37 - .L_36)


	//   ....[0]....
.L_36:
        /*0284*/ 	.word	0x00001200


	//   ....[1]....
        /*0288*/ 	.word	0x00001260


	//   ....[2]....
        /*028c*/ 	.word	0x0000a920


	//   ....[3]....
        /*0290*/ 	.word	0x0000a950


	//   ....[4]....
        /*0294*/ 	.word	0x0000b890


	//----- nvinfo : EIATTR_MAX_THREADS
	.align		4
.L_37:
        /*0298*/ 	.byte	0x04, 0x05
        /*029a*/ 	.short	(.L_39 - .L_38)
.L_38:
        /*029c*/ 	.word	0x00000180
        /*02a0*/ 	.word	0x00000001
        /*02a4*/ 	.word	0x00000001


	//----- nvinfo : EIATTR_CRS_STACK_SIZE
	.align		4
.L_39:
        /*02a8*/ 	.byte	0x04, 0x1e
        /*02aa*/ 	.short	(.L_41 - .L_40)
.L_40:
        /*02ac*/ 	.word	0x00000000


	//----- nvinfo : EIATTR_CBANK_PARAM_SIZE
	.align		4
.L_41:
        /*02b0*/ 	.byte	0x03, 0x19
        /*02b2*/ 	.short	0x0470


	//----- nvinfo : EIATTR_PARAM_CBANK
	.align		4
        /*02b4*/ 	.byte	0x04, 0x0a
        /*02b6*/ 	.short	(.L_43 - .L_42)
	.align		4
.L_42:
        /*02b8*/ 	.word	index@(.nv.constant0._ZN7cutlass13device_kernelINS_4gemm6kernel13GemmUniversalIN4cute5tupleIJiiiiEEENS1_10collective13CollectiveMmaINS1_34MainloopSm90TmaGmmaWarpSpecializedILi2ENS5_IJNS4_1CILi1EEESB_SB_EEENS1_32KernelTmaWarpSpecializedPingpongEEENS5_IJNSA_ILi64EEENSA_ILi256EEENSA_ILi128EEEEEENS_10bfloat16_tENS5_IJlSB_lEEESJ_SK_NS4_8TiledMMAINS4_8MMA_AtomIJNS4_4SM904GMMA28MMA_64x256x16_F32BF16BF16_SSILNSO_5MajorE0ELSQ_0ELNSO_7ScaleInE1ELSR_1EEEEEENS4_6LayoutISC_NS5_IJNSA_ILi0EEESV_SV_EEEEENS5_IJNS4_10UnderscoreESY_SY_EEEEENS4_13SM90_TMA_LOADENS4_14ComposedLayoutINS4_7SwizzleILi3ELi4ELi3EEENS4_18smem_ptr_flag_bitsILi16EEENSU_INS5_IJNSA_ILi8EEESF_EEENS5_IJSF_SB_EEEEEEEvNS4_8identityES11_S1B_vS1C_EENS_8epilogue10collective6detail29Sm90TmaWarpSpecializedAdapterINS1F_15DefaultEpilogueISJ_SK_SK_NS1E_6thread17LinearCombinationISJ_Li1EffLNS1J_9ScaleType4KindE0ELNS_15FloatRoundStyleE2ESJ_EENS1_15EpilogueDefaultEEEEEvvEEEEvNT_6ParamsE)
        /*02bc*/ 	.short	0x0210
        /*02be*/ 	.short	0x0470


	//----- nvinfo : EIATTR_SW_WAR
	.align		4
.L_43:
        /*02c0*/ 	.byte	0x04, 0x36
        /*02c2*/ 	.short	(.L_45 - .L_44)
.L_44:
        /*02c4*/ 	.word	0x00000008
.L_45:


//--------------------- .nv.callgraph             --------------------------
	.section	.nv.callgraph,"",@"SHT_CUDA_CALLGRAPH"
	.align	4
	.sectionentsize	8
	.align		4
        /*0000*/ 	.word	0x00000000
	.align		4
        /*0004*/ 	.word	0xffffffff
	.align		4
        /*0008*/ 	.word	index@(_ZN7cutlass13device_kernelINS_4gemm6kernel13GemmUniversalIN4cute5tupleIJiiiiEEENS1_10collective13CollectiveMmaINS1_34MainloopSm90TmaGmmaWarpSpecializedILi2ENS5_IJNS4_1CILi1EEESB_SB_EEENS1_32KernelTmaWarpSpecializedPingpongEEENS5_IJNSA_ILi64EEENSA_ILi256EEENSA_ILi128EEEEEENS_10bfloat16_tENS5_IJlSB_lEEESJ_SK_NS4_8TiledMMAINS4_8MMA_AtomIJNS4_4SM904GMMA28MMA_64x256x16_F32BF16BF16_SSILNSO_5MajorE0ELSQ_0ELNSO_7ScaleInE1ELSR_1EEEEEENS4_6LayoutISC_NS5_IJNSA_ILi0EEESV_SV_EEEEENS5_IJNS4_10UnderscoreESY_SY_EEEEENS4_13SM90_TMA_LOADENS4_14ComposedLayoutINS4_7SwizzleILi3ELi4ELi3EEENS4_18smem_ptr_flag_bitsILi16EEENSU_INS5_IJNSA_ILi8EEESF_EEENS5_IJSF_SB_EEEEEEEvNS4_8identityES11_S1B_vS1C_EENS_8epilogue10collective6detail29Sm90TmaWarpSpecializedAdapterINS1F_15DefaultEpilogueISJ_SK_SK_NS1E_6thread17LinearCombinationISJ_Li1EffLNS1J_9ScaleType4KindE0ELNS_15FloatRoundStyleE2ESJ_EENS1_15EpilogueDefaultEEEEEvvEEEEvNT_6ParamsE)
	.align		4
        /*000c*/ 	.word	index@(__assertfail)
	.align		4
        /*0010*/ 	.word	0x00000000
	.align		4
        /*0014*/ 	.word	0xfffffffe
	.align		4
        /*0018*/ 	.word	0x00000000
	.align		4
        /*001c*/ 	.word	0xfffffffd
	.align		4
        /*0020*/ 	.word	0x00000000
	.align		4
        /*0024*/ 	.word	0xfffffffc


//--------------------- .nv.constant4             --------------------------
	.section	.nv.constant4,"a",@progbits
	.align	8
	.align		8
.nv.constant4:
        /*0000*/ 	.dword	__assertfail
	.align		8
        /*0008*/ 	.dword	__unnamed_1
	.align		8
        /*0010*/ 	.dword	_ZN39_INTERNAL_68cef51b_4_k_cu_88e76818_28244cuda3std3__45__cpo5beginE
	.align		8
        /*0018*/ 	.dword	_ZN39_INTERNAL_68cef51b_4_k_cu_88e76818_28244cuda3std3__45__cpo3endE
	.align		8
        /*0020*/ 	.dword	_ZN39_INTERNAL_68cef51b_4_k_cu_88e76818_28244cuda3std3__45__cpo6cbeginE
	.align		8
        /*0028*/ 	.dword	_ZN39_INTERNAL_68cef51b_4_k_cu_88e76818_28244cuda3std3__45__cpo4cendE
	.align		8
        /*0030*/ 	.dword	_ZN39_INTERNAL_68cef51b_4_k_cu_88e76818_28244cuda3std3__441_GLOBAL__N__68cef51b_4_k_cu_88e76818_28246ignoreE
	.align		8
        /*0038*/ 	.dword	_ZN39_INTERNAL_68cef51b_4_k_cu_88e76818_28244cuda3std3__419piecewise_constructE
	.align		8
        /*0040*/ 	.dword	_ZN39_INTERNAL_68cef51b_4_k_cu_88e76818_28244cuda3std3__48in_placeE
	.align		8
        /*0048*/ 	.dword	_ZN39_INTERNAL_68cef51b_4_k_cu_88e76818_28244cuda3std6ranges3__45__cpo4swapE
	.align		8
        /*0050*/ 	.dword	_ZN39_INTERNAL_68cef51b_4_k_cu_88e76818_28244cuda3std6ranges3__45__cpo9iter_moveE
	.align		8
        /*0058*/ 	.dword	_ZN39_INTERNAL_68cef51b_4_k_cu_88e76818_28244cute7productE
	.align		8
        /*0060*/ 	.dword	_ZN39_INTERNAL_68cef51b_4_k_cu_88e76818_28244cute1_E
	.align		8
        /*0068*/ 	.dword	$str$22
	.align		8
        /*0070*/ 	.dword	$str$23


//--------------------- .text._ZN7cutlass13device_kernelINS_4gemm6kernel13GemmUniversalIN4cute5tupleIJiiiiEEENS1_10collective13CollectiveMmaINS1_34MainloopSm90TmaGmmaWarpSpecializedILi2ENS5_IJNS4_1CILi1EEESB_SB_EEENS1_32KernelTmaWarpSpecializedPingpongEEENS5_IJNSA_ILi64EEENSA_ILi256EEENSA_ILi128EEEEEENS_10bfloat16_tENS5_IJlSB_lEEESJ_SK_NS4_8TiledMMAINS4_8MMA_AtomIJNS4_4SM904GMMA28MMA_64x256x16_F32BF16BF16_SSILNSO_5MajorE0ELSQ_0ELNSO_7ScaleInE1ELSR_1EEEEEENS4_6LayoutISC_NS5_IJNSA_ILi0EEESV_SV_EEEEENS5_IJNS4_10UnderscoreESY_SY_EEEEENS4_13SM90_TMA_LOADENS4_14ComposedLayoutINS4_7SwizzleILi3ELi4ELi3EEENS4_18smem_ptr_flag_bitsILi16EEENSU_INS5_IJNSA_ILi8EEESF_EEENS5_IJSF_SB_EEEEEEEvNS4_8identityES11_S1B_vS1C_EENS_8epilogue10collective6detail29Sm90TmaWarpSpecializedAdapterINS1F_15DefaultEpilogueISJ_SK_SK_NS1E_6thread17LinearCombinationISJ_Li1EffLNS1J_9ScaleType4KindE0ELNS_15FloatRoundStyleE2ESJ_EENS1_15EpilogueDefaultEEEEEvvEEEEvNT_6ParamsE --------------------------
	.section	.text._ZN7cutlass13device_kernelINS_4gemm6kernel13GemmUniversalIN4cute5tupleIJiiiiEEENS1_10collective13CollectiveMmaINS1_34MainloopSm90TmaGmmaWarpSpecializedILi2ENS5_IJNS4_1CILi1EEESB_SB_EEENS1_32KernelTmaWarpSpecializedPingpongEEENS5_IJNSA_ILi64EEENSA_ILi256EEENSA_ILi128EEEEEENS_10bfloat16_tENS5_IJlSB_lEEESJ_SK_NS4_8TiledMMAINS4_8MMA_AtomIJNS4_4SM904GMMA28MMA_64x256x16_F32BF16BF16_SSILNSO_5MajorE0ELSQ_0ELNSO_7ScaleInE1ELSR_1EEEEEENS4_6LayoutISC_NS5_IJNSA_ILi0EEESV_SV_EEEEENS5_IJNS4_10UnderscoreESY_SY_EEEEENS4_13SM90_TMA_LOADENS4_14ComposedLayoutINS4_7SwizzleILi3ELi4ELi3EEENS4_18smem_ptr_flag_bitsILi16EEENSU_INS5_IJNSA_ILi8EEESF_EEENS5_IJSF_SB_EEEEEEEvNS4_8identityES11_S1B_vS1C_EENS_8epilogue10collective6detail29Sm90TmaWarpSpecializedAdapterINS1F_15DefaultEpilogueISJ_SK_SK_NS1E_6thread17LinearCombinationISJ_Li1EffLNS1J_9ScaleType4KindE0ELNS_15FloatRoundStyleE2ESJ_EENS1_15EpilogueDefaultEEEEEvvEEEEvNT_6ParamsE,"ax",@progbits
	.align	128
.text._ZN7cutlass13device_kernelINS_4gemm6kernel13GemmUniversalIN4cute5tupleIJiiiiEEENS1_10collective13CollectiveMmaINS1_34MainloopSm90TmaGmmaWarpSpecializedILi2ENS5_IJNS4_1CILi1EEESB_SB_EEENS1_32KernelTmaWarpSpecializedPingpongEEENS5_IJNSA_ILi64EEENSA_ILi256EEENSA_ILi128EEEEEENS_10bfloat16_tENS5_IJlSB_lEEESJ_SK_NS4_8TiledMMAINS4_8MMA_AtomIJNS4_4SM904GMMA28MMA_64x256x16_F32BF16BF16_SSILNSO_5MajorE0ELSQ_0ELNSO_7ScaleInE1ELSR_1EEEEEENS4_6LayoutISC_NS5_IJNSA_ILi0EEESV_SV_EEEEENS5_IJNS4_10UnderscoreESY_SY_EEEEENS4_13SM90_TMA_LOADENS4_14ComposedLayoutINS4_7SwizzleILi3ELi4ELi3EEENS4_18smem_ptr_flag_bitsILi16EEENSU_INS5_IJNSA_ILi8EEESF_EEENS5_IJSF_SB_EEEEEEEvNS4_8identityES11_S1B_vS1C_EENS_8epilogue10collective6detail29Sm90TmaWarpSpecializedAdapterINS1F_15DefaultEpilogueISJ_SK_SK_NS1E_6thread17LinearCombinationISJ_Li1EffLNS1J_9ScaleType4KindE0ELNS_15FloatRoundStyleE2ESJ_EENS1_15EpilogueDefaultEEEEEvvEEEEvNT_6ParamsE:
        .type           _ZN7cutlass13device_kernelINS_4gemm6kernel13GemmUniversalIN4cute5tupleIJiiiiEEENS1_10collective13CollectiveMmaINS1_34MainloopSm90TmaGmmaWarpSpecializedILi2ENS5_IJNS4_1CILi1EEESB_SB_EEENS1_32KernelTmaWarpSpecializedPingpongEEENS5_IJNSA_ILi64EEENSA_ILi256EEENSA_ILi128EEEEEENS_10bfloat16_tENS5_IJlSB_lEEESJ_SK_NS4_8TiledMMAINS4_8MMA_AtomIJNS4_4SM904GMMA28MMA_64x256x16_F32BF16BF16_SSILNSO_5MajorE0ELSQ_0ELNSO_7ScaleInE1ELSR_1EEEEEENS4_6LayoutISC_NS5_IJNSA_ILi0EEESV_SV_EEEEENS5_IJNS4_10UnderscoreESY_SY_EEEEENS4_13SM90_TMA_LOADENS4_14ComposedLayoutINS4_7SwizzleILi3ELi4ELi3EEENS4_18smem_ptr_flag_bitsILi16EEENSU_INS5_IJNSA_ILi8EEESF_EEENS5_IJSF_SB_EEEEEEEvNS4_8identityES11_S1B_vS1C_EENS_8epilogue10collective6detail29Sm90TmaWarpSpecializedAdapterINS1F_15DefaultEpilogueISJ_SK_SK_NS1E_6thread17LinearCombinationISJ_Li1EffLNS1J_9ScaleType4KindE0ELNS_15FloatRoundStyleE2ESJ_EENS1_15EpilogueDefaultEEEEEvvEEEEvNT_6ParamsE,@function
        .size           _ZN7cutlass13device_kernelINS_4gemm6kernel13GemmUniversalIN4cute5tupleIJiiiiEEENS1_10collective13CollectiveMmaINS1_34MainloopSm90TmaGmmaWarpSpecializedILi2ENS5_IJNS4_1CILi1EEESB_SB_EEENS1_32KernelTmaWarpSpecializedPingpongEEENS5_IJNSA_ILi64EEENSA_ILi256EEENSA_ILi128EEEEEENS_10bfloat16_tENS5_IJlSB_lEEESJ_SK_NS4_8TiledMMAINS4_8MMA_AtomIJNS4_4SM904GMMA28MMA_64x256x16_F32BF16BF16_SSILNSO_5MajorE0ELSQ_0ELNSO_7ScaleInE1ELSR_1EEEEEENS4_6LayoutISC_NS5_IJNSA_ILi0EEESV_SV_EEEEENS5_IJNS4_10UnderscoreESY_SY_EEEEENS4_13SM90_TMA_LOADENS4_14ComposedLayoutINS4_7SwizzleILi3ELi4ELi3EEENS4_18smem_ptr_flag_bitsILi16EEENSU_INS5_IJNSA_ILi8EEESF_EEENS5_IJSF_SB_EEEEEEEvNS4_8identityES11_S1B_vS1C_EENS_8epilogue10collective6detail29Sm90TmaWarpSpecializedAdapterINS1F_15DefaultEpilogueISJ_SK_SK_NS1E_6thread17LinearCombinationISJ_Li1EffLNS1J_9ScaleType4KindE0ELNS_15FloatRoundStyleE2ESJ_EENS1_15EpilogueDefaultEEEEEvvEEEEvNT_6ParamsE,(.L_x_320 - _ZN7cutlass13device_kernelINS_4gemm6kernel13GemmUniversalIN4cute5tupleIJiiiiEEENS1_10collective13CollectiveMmaINS1_34MainloopSm90TmaGmmaWarpSpecializedILi2ENS5_IJNS4_1CILi1EEESB_SB_EEENS1_32KernelTmaWarpSpecializedPingpongEEENS5_IJNSA_ILi64EEENSA_ILi256EEENSA_ILi128EEEEEENS_10bfloat16_tENS5_IJlSB_lEEESJ_SK_NS4_8TiledMMAINS4_8MMA_AtomIJNS4_4SM904GMMA28MMA_64x256x16_F32BF16BF16_SSILNSO_5MajorE0ELSQ_0ELNSO_7ScaleInE1ELSR_1EEEEEENS4_6LayoutISC_NS5_IJNSA_ILi0EEESV_SV_EEEEENS5_IJNS4_10UnderscoreESY_SY_EEEEENS4_13SM90_TMA_LOADENS4_14ComposedLayoutINS4_7SwizzleILi3ELi4ELi3EEENS4_18smem_ptr_flag_bitsILi16EEENSU_INS5_IJNSA_ILi8EEESF_EEENS5_IJSF_SB_EEEEEEEvNS4_8identityES11_S1B_vS1C_EENS_8epilogue10collective6detail29Sm90TmaWarpSpecializedAdapterINS1F_15DefaultEpilogueISJ_SK_SK_NS1E_6thread17LinearCombinationISJ_Li1EffLNS1J_9ScaleType4KindE0ELNS_15FloatRoundStyleE2ESJ_EENS1_15EpilogueDefaultEEEEEvvEEEEvNT_6ParamsE)
        .other          _ZN7cutlass13device_kernelINS_4gemm6kernel13GemmUniversalIN4cute5tupleIJiiiiEEENS1_10collective13CollectiveMmaINS1_34MainloopSm90TmaGmmaWarpSpecializedILi2ENS5_IJNS4_1CILi1EEESB_SB_EEENS1_32KernelTmaWarpSpecializedPingpongEEENS5_IJNSA_ILi64EEENSA_ILi256EEENSA_ILi128EEEEEENS_10bfloat16_tENS5_IJlSB_lEEESJ_SK_NS4_8TiledMMAINS4_8MMA_AtomIJNS4_4SM904GMMA28MMA_64x256x16_F32BF16BF16_SSILNSO_5MajorE0ELSQ_0ELNSO_7ScaleInE1ELSR_1EEEEEENS4_6LayoutISC_NS5_IJNSA_ILi0EEESV_SV_EEEEENS5_IJNS4_10UnderscoreESY_SY_EEEEENS4_13SM90_TMA_LOADENS4_14ComposedLayoutINS4_7SwizzleILi3ELi4ELi3EEENS4_18smem_ptr_flag_bitsILi16EEENSU_INS5_IJNSA_ILi8EEESF_EEENS5_IJSF_SB_EEEEEEEvNS4_8identityES11_S1B_vS1C_EENS_8epilogue10collective6detail29Sm90TmaWarpSpecializedAdapterINS1F_15DefaultEpilogueISJ_SK_SK_NS1E_6thread17LinearCombinationISJ_Li1EffLNS1J_9ScaleType4KindE0ELNS_15FloatRoundStyleE2ESJ_EENS1_15EpilogueDefaultEEEEEvvEEEEvNT_6ParamsE,@"STO_CUDA_ENTRY STV_DEFAULT"
_ZN7cutlass13device_kernelINS_4gemm6kernel13GemmUniversalIN4cute5tupleIJiiiiEEENS1_10collective13CollectiveMmaINS1_34MainloopSm90TmaGmmaWarpSpecializedILi2ENS5_IJNS4_1CILi1EEESB_SB_EEENS1_32KernelTmaWarpSpecializedPingpongEEENS5_IJNSA_ILi64EEENSA_ILi256EEENSA_ILi128EEEEEENS_10bfloat16_tENS5_IJlSB_lEEESJ_SK_NS4_8TiledMMAINS4_8MMA_AtomIJNS4_4SM904GMMA28MMA_64x256x16_F32BF16BF16_SSILNSO_5MajorE0ELSQ_0ELNSO_7ScaleInE1ELSR_1EEEEEENS4_6LayoutISC_NS5_IJNSA_ILi0EEESV_SV_EEEEENS5_IJNS4_10UnderscoreESY_SY_EEEEENS4_13SM90_TMA_LOADENS4_14ComposedLayoutINS4_7SwizzleILi3ELi4ELi3EEENS4_18smem_ptr_flag_bitsILi16EEENSU_INS5_IJNSA_ILi8EEESF_EEENS5_IJSF_SB_EEEEEEEvNS4_8identityES11_S1B_vS1C_EENS_8epilogue10collective6detail29Sm90TmaWarpSpecializedAdapterINS1F_15DefaultEpilogueISJ_SK_SK_NS1E_6thread17LinearCombinationISJ_Li1EffLNS1J_9ScaleType4KindE0ELNS_15FloatRoundStyleE2ESJ_EENS1_15EpilogueDefaultEEEEEvvEEEEvNT_6ParamsE:
[----:B------:R-:W0:Y:S01]  /*0000*/  LDC R1, c[0x0][0x28] ;  /* 0x00000a00ff017b82 */ /* 0x000e220000000800 */
[----:B------:R-:W1:Y:S01]  /*0010*/  S2R R4, SR_TID.X ;  /* 0x0000000000047919 */ /* 0x000e620000002100 */
[----:B------:R-:W-:Y:S01]  /*0020*/  ELECT P0, URZ, PT ;  /* 0x00000000003f782f */ /* 0x000fe20003800000 */
[----:B------:R-:W-:Y:S01]  /*0030*/  BSSY B0, `(.L_x_0) ;  /* 0x0000014000007945 */ /* 0x000fe20003800000 */
[----:B-1----:R-:W-:-:S05]  /*0040*/  SHF.R.U32.HI R0, RZ, 0x5, R4 ;  /* 0x00000005ff007819 */ /* 0x002fca0000011604 */
[----:B------:R-:W1:Y:S02]  /*0050*/  SHFL.IDX PT, R2, R0, RZ, 0x1f ;  /* 0x00001fff00027589 */ /* 0x000e6400000e0000 */
[----:B-1----:R-:W-:Y:S02]  /*0060*/  R2UR UR8, R2 ;  /* 0x00000000020872ca */ /* 0x002fe400000e0000 */
[----:B------:R-:W-:-:S05]  /*0070*/  SHF.R.U32.HI R2, RZ, 0x7, R4 ;  /* 0x00000007ff027819 */ /* 0x000fca0000011604 */
[----:B------:R1:W2:Y:S06]  /*0080*/  SHFL.IDX PT, R3, R2, RZ, 0x1f ;  /* 0x00001fff02037589 */ /* 0x0002ac00000e0000 */
[----:B------:R-:W-:Y:S02]  /*0090*/  USHF.R.S32.HI UR4, URZ, 0x1f, UR8 ;  /* 0x0000001f3f047899 */ /* 0x000fe40008011408 */
[----:B------:R-:W-:Y:S02]  /*00a0*/  ISETP.NE.OR P0, PT, RZ, UR8, !P0 ;  /* 0x00000008ff007c0c */ /* 0x000fe4000c705670 */
[----:B------:R-:W-:-:S04]  /*00b0*/  ULEA.HI UR4, UR4, UR8, URZ, 0x2 ;  /* 0x0000000804047291 */ /* 0x000fc8000f8f103f */
[----:B------:R-:W-:-:S04]  /*00c0*/  ULOP3.LUT UR4, UR4, 0xfffffffc, URZ, 0xc0, !UPT ;  /* 0xfffffffc04047892 */ /* 0x000fc8000f8ec03f */
[----:B------:R-:W-:-:S03]  /*00d0*/  UIADD3 UR8, UR8, -UR4, URZ ;  /* 0x8000000408087290 */ /* 0x000fc6000fffe03f */
[----:B01----:R-:W-:Y:S09]  /*00e0*/  @P0 BRA `(.L_x_1) ;  /* 0x0000000000200947 */ /* 0x003ff20003800000 */
[----:B------:R-:W-:Y:S02]  /*00f0*/  ULDC.64 UR4, c[0x0][0x198] ;  /* 0x0000660000047ab9 */ /* 0x000fe40000000a00 */
[----:B------:R-:W-:Y:S02]  /*0100*/  UIADD3 UR6, UP0, UR4, 0xf0, URZ ;  /* 0x000000f004067890 */ /* 0x000fe4000ff1e03f */
[----:B------:R-:W-:Y:S02]  /*0110*/  UIADD3 UR4, UP1, UR4, 0x1f0, URZ ;  /* 0x000001f004047890 */ /* 0x000fe4000ff3e03f */
[----:B------:R-:W-:Y:S02]  /*0120*/  UIADD3.X UR7, URZ, UR5, URZ, UP0, !UPT ;  /* 0x000000053f077290 */ /* 0x000fe400087fe43f */
[----:B------:R-:W-:-:S07]  /*0130*/  UIADD3.X UR5, URZ, UR5, URZ, UP1, !UPT ;  /* 0x000000053f057290 */ /* 0x000fce0008ffe43f */
[----:B------:R0:W-:Y:S02]  /*0140*/  UTMACCTL.PF [UR6] ;  /* 0x00000000060079b9 */ /* 0x0001e40008040000 */
[----:B------:R0:W-:Y:S02]  /*0150*/  UTMACCTL.PF [UR4] ;  /* 0x00000000040079b9 */ /* 0x0001e40008040000 */
[----:B0-----:R-:W-:Y:S01]  /*0160*/  NOP ;  /* 0x0000000000007918 */ /* 0x001fe20000000000 */
.L_x_1:
[----:B------:R-:W-:Y:S05]  /*0170*/  BSYNC B0 ;  /* 0x0000000000007941 */ /* 0x000fea0003800000 */
.L_x_0:
[----:B------:R-:W0:Y:S01]  /*0180*/  SHFL.IDX PT, R5, R0, RZ, 0x1f ;  /* 0x00001fff00057589 */ /* 0x000e2200000e0000 */
[----:B--2---:R-:W-:Y:S01]  /*0190*/  R2UR UR15, R3 ;  /* 0x00000000030f72ca */ /* 0x004fe200000e0000 */
[----:B------:R-:W-:-:S04]  /*01a0*/  UISETP.NE.AND UP0, UPT, UR8, 0x3, UPT ;  /* 0x000000030800788c */ /* 0x000fc8000bf05270 */
[----:B------:R-:W-:-:S08]  /*01b0*/  UISETP.EQ.OR UP0, UPT, UR8, URZ, !UP0 ;  /* 0x0000003f0800728c */ /* 0x000fd0000c702670 */
[----:B------:R-:W-:Y:S02]  /*01c0*/  UIADD3 UR18, UR15, -0x1, URZ ;  /* 0xffffffff0f127890 */ /* 0x000fe4000fffe03f */
[----:B------:R-:W-:Y:S02]  /*01d0*/  UISETP.EQ.AND UP0, UPT, UR15, URZ, UP0 ;  /* 0x0000003f0f00728c */ /* 0x000fe40008702270 */
[----:B------:R-:W-:Y:S02]  /*01e0*/  UISETP.GE.U32.AND UP1, UPT, UR18, 0x2, UPT ;  /* 0x000000021200788c */ /* 0x000fe4000bf26070 */
[----:B------:R-:W-:Y:S01]  /*01f0*/  USEL UR42, URZ, 0x1, !UP0 ;  /* 0x000000013f2a7887 */ /* 0x000fe2000c000000 */
[----:B0-----:R-:W-:-:S03]  /*0200*/  ISETP.NE.AND P0, PT, R5, RZ, PT ;  /* 0x000000ff0500720c */ /* 0x001fc60003f05270 */
[----:B------:R-:W-:-:S10]  /*0210*/  USEL UR42, UR42, 0x2, UP1 ;  /* 0x000000022a2a7887 */ /* 0x000fd40008800000 */
[----:B------:R-:W-:Y:S05]  /*0220*/  @P0 BRA `(.L_x_2) ;  /* 0x0000000000480947 */ /* 0x000fea0003800000 */
[----:B------:R-:W0:Y:S01]  /*0230*/  S2UR UR9, SR_CgaCtaId ;  /* 0x00000000000979c3 */ /* 0x000e220000008800 */
[----:B------:R-:W-:Y:S01]  /*0240*/  UMOV UR4, 0x400 ;  /* 0x0000040000047882 */ /* 0x000fe20000000000 */
[----:B------:R-:W-:Y:S01]  /*0250*/  UMOV UR5, 0x1 ;  /* 0x0000000100057882 */ /* 0x000fe20000000000 */
[----:B------:R-:W-:Y:S01]  /*0260*/  UMOV UR6, 0x80 ;  /* 0x0000008000067882 */ /* 0x000fe20000000000 */
[----:B------:R-:W-:Y:S01]  /*0270*/  ELECT P0, URZ, PT ;  /* 0x00000000003f782f */ /* 0x000fe20003800000 */
[----:B------:R-:W-:-:S04]  /*0280*/  UIADD3 UR6, -UR6, 0x100000, URZ ;  /* 0x0010000006067890 */ /* 0x000fc8000fffe13f */
[----:B------:R-:W-:Y:S02]  /*0290*/  USHF.L.U32 UR7, UR6, 0xb, URZ ;  /* 0x0000000b06077899 */ /* 0x000fe4000800063f */
[----:B------:R-:W-:Y:S02]  /*02a0*/  USHF.L.U32 UR6, UR6, 0x1, URZ ;  /* 0x0000000106067899 */ /* 0x000fe4000800063f */
[----:B0-----:R-:W-:Y:S02]  /*02b0*/  ULEA UR9, UR9, UR4, 0x18 ;  /* 0x0000000409097291 */ /* 0x001fe4000f8ec03f */
[----:B------:R-:W-:-:S04]  /*02c0*/  UIADD3 UR4, -UR5, 0x100000, URZ ;  /* 0x0010000005047890 */ /* 0x000fc8000fffe13f */
[----:B------:R-:W-:Y:S02]  /*02d0*/  USHF.L.U32 UR5, UR4, 0xb, URZ ;  /* 0x0000000b04057899 */ /* 0x000fe4000800063f */
[----:B------:R-:W-:Y:S01]  /*02e0*/  USHF.L.U32 UR4, UR4, 0x1, URZ ;  /* 0x0000000104047899 */ /* 0x000fe2000800063f */
[----:B------:R-:W0:Y:S11]  /*02f0*/  FENCE.VIEW.ASYNC.S ;  /* 0x00000000000073c6 */ /* 0x000e360000000000 */
[----:B0-----:R0:W1:Y:S01]  /*0300*/  SYNCS.EXCH.64 URZ, [UR9], UR4 ;  /* 0x00000004093f75b2 */ /* 0x0010620008000100 */
[----:B------:R0:W2:Y:S01]  /*0310*/  SYNCS.EXCH.64 URZ, [UR9+0x10], UR6 ;  /* 0x00001006093f75b2 */ /* 0x0000a20008000100 */
[----:B------:R0:W3:Y:S01]  /*0320*/  SYNCS.EXCH.64 URZ, [UR9+0x8], UR4 ;  /* 0x00000804093f75b2 */ /* 0x0000e20008000100 */
[----:B------:R0:W4:Y:S01]  /*0330*/  SYNCS.EXCH.64 URZ, [UR9+0x18], UR6 ;  /* 0x00001806093f75b2 */ /* 0x0001220008000100 */
[----:B------:R-:W-:Y:S01]  /*0340*/  NOP ;  /* 0x0000000000007918 */ /* 0x000fe20000000000 */
.L_x_2:
[----:B------:R-:W5:Y:S01]  /*0350*/  SHFL.IDX PT, R5, R0, RZ, 0x1f ;  /* 0x00001fff00057589 */ /* 0x000f6200000e0000 */
[----:B------:R-:W-:Y:S01]  /*0360*/  ELECT P0, URZ, PT ;  /* 0x00000000003f782f */ /* 0x000fe20003800000 */
[----:B------:R-:W-:Y:S01]  /*0370*/  NOP ;  /* 0x0000000000007918 */ /* 0x000fe20000000000 */
[----:B------:R-:W-:Y:S01]  /*0380*/  ELECT P1, URZ, PT ;  /* 0x00000000003f782f */ /* 0x000fe20003820000 */
[----:B------:R-:W1:Y:S01]  /*0390*/  SHFL.IDX PT, R3, R0, RZ, 0x1f ;  /* 0x00001fff00037589 */ /* 0x000e6200000e0000 */
[----:B0-----:R-:W-:Y:S01]  /*03a0*/  UMOV UR4, 0x20 ;  /* 0x0000002000047882 */ /* 0x001fe20000000000 */
[----:B------:R-:W-:Y:S01]  /*03b0*/  UMOV UR12, 0x80 ;  /* 0x00000080000c7882 */ /* 0x000fe20000000000 */
[----:B------:R-:W-:Y:S01]  /*03c0*/  NOP ;  /* 0x0000000000007918 */ /* 0x000fe20000000000 */
[----:B------:R0:W0:Y:S01]  /*03d0*/  SHFL.IDX PT, R0, R2, RZ, 0x1f ;  /* 0x00001fff02007589 */ /* 0x00002200000e0000 */
[----:B------:R-:W-:Y:S01]  /*03e0*/  ULDC.64 UR50, c[0x0][0x208] ;  /* 0x0000820000327ab9 */ /* 0x000fe20000000a00 */
[----:B-----5:R-:W-:-:S02]  /*03f0*/  ISETP.NE.OR P0, PT, R5, RZ, !P0 ;  /* 0x000000ff0500720c */ /* 0x020fc40004705670 */
[----:B-1----:R-:W-:Y:S02]  /*0400*/  ISETP.NE.OR P1, PT, R3, RZ, !P1 ;  /* 0x000000ff0300720c */ /* 0x002fe40004f25670 */
[----:B------:R-:W-:-:S04]  /*0410*/  SHF.R.S32.HI R3, RZ, 0x1f, R4 ;  /* 0x0000001fff037819 */ /* 0x000fc80000011404 */
[----:B------:R-:W-:-:S05]  /*0420*/  LEA.HI R3, R3, R4, RZ, 0x7 ;  /* 0x0000000403037211 */ /* 0x000fca00078f38ff */
[----:B------:R-:W-:Y:S01]  /*0430*/  VOTEU.ALL UP0, P0 ;  /* 0x00000000003f7886 */ /* 0x000fe20000000000 */
[----:B------:R-:W-:Y:S01]  /*0440*/  LOP3.LUT R3, R3, 0xffffff80, RZ, 0xc0, !PT ;  /* 0xffffff8003037812 */ /* 0x000fe200078ec0ff */
[----:B------:R-:W-:-:S03]  /*0450*/  VOTEU.ALL UP1, P1 ;  /* 0x00000000003f7886 */ /* 0x000fc60000820000 */
[----:B------:R-:W1:Y:S01]  /*0460*/  @!UP0 S2UR UR7, SR_CgaCtaId ;  /* 0x00000000000789c3 */ /* 0x000e620000008800 */
[----:B------:R-:W-:Y:S01]  /*0470*/  @!UP0 UMOV UR6, 0x400 ;  /* 0x0000040000068882 */ /* 0x000fe20000000000 */
[----:B------:R-:W-:-:S04]  /*0480*/  @!UP0 UIADD3 UR4, -UR4, 0x100000, URZ ;  /* 0x0010000004048890 */ /* 0x000fc8000fffe13f */
[----:B------:R-:W-:Y:S02]  /*0490*/  @!UP0 USHF.L.U32 UR5, UR4, 0xb, URZ ;  /* 0x0000000b04058899 */ /* 0x000fe4000800063f */
[----:B------:R-:W-:Y:S01]  /*04a0*/  @!UP0 USHF.L.U32 UR4, UR4, 0x1, URZ ;  /* 0x0000000104048899 */ /* 0x000fe2000800063f */
[----:B------:R-:W-:Y:S01]  /*04b0*/  IMAD.IADD R3, R4, 0x1, -R3 ;  /* 0x0000000104037824 */ /* 0x000fe200078e0a03 */
[----:B------:R-:W-:Y:S01]  /*04c0*/  @!UP1 UMOV UR10, 0x400 ;  /* 0x00000400000a9882 */ /* 0x000fe20000000000 */
[----:B------:R-:W-:Y:S01]  /*04d0*/  VOTEU.ALL UP2, P1 ;  /* 0x00000000003f7886 */ /* 0x000fe20000840000 */
[----:B------:R-:W-:Y:S01]  /*04e0*/  VOTEU.ALL UP3, P1 ;  /* 0x00000000003f7886 */ /* 0x000fe20000860000 */
[----:B------:R-:W-:Y:S01]  /*04f0*/  VOTEU.ALL UP4, P1 ;  /* 0x00000000003f7886 */ /* 0x000fe20000880000 */
[----:B------:R-:W5:Y:S01]  /*0500*/  @!UP1 S2UR UR11, SR_CgaCtaId ;  /* 0x00000000000b99c3 */ /* 0x000f620000008800 */
[----:B------:R-:W-:Y:S01]  /*0510*/  VOTEU.ALL UP5, P1 ;  /* 0x00000000003f7886 */ /* 0x000fe200008a0000 */
[----:B------:R-:W-:Y:S01]  /*0520*/  ISETP.NE.AND P1, PT, RZ, UR15, PT ;  /* 0x0000000fff007c0c */ /* 0x000fe2000bf25270 */
[----:B-1----:R-:W-:-:S02]  /*0530*/  @!UP0 ULEA UR9, UR7, UR6, 0x18 ;  /* 0x0000000607098291 */ /* 0x002fc4000f8ec03f */
[----:B------:R-:W-:-:S04]  /*0540*/  @!UP1 UIADD3 UR6, -UR12, 0x100000, URZ ;  /* 0x001000000c069890 */ /* 0x000fc8000fffe13f */
[----:B------:R-:W-:Y:S02]  /*0550*/  @!UP1 USHF.L.U32 UR7, UR6, 0xb, URZ ;  /* 0x0000000b06079899 */ /* 0x000fe4000800063f */
[----:B------:R-:W-:Y:S01]  /*0560*/  @!UP1 USHF.L.U32 UR6, UR6, 0x1, URZ ;  /* 0x0000000106069899 */ /* 0x000fe2000800063f */
[----:B------:R-:W-:Y:S01]  /*0570*/  VOTEU.ALL UP0, P0 ;  /* 0x00000000003f7886 */ /* 0x000fe20000000000 */
[----:B-----5:R-:W-:Y:S01]  /*0580*/  @!UP1 ULEA UR10, UR11, UR10, 0x18 ;  /* 0x0000000a0b0a9291 */ /* 0x020fe2000f8ec03f */
[----:B------:R-:W-:Y:S01]  /*0590*/  VOTEU.ALL UP1, P0 ;  /* 0x00000000003f7886 */ /* 0x000fe20000020000 */
[----:B------:R-:W1:Y:S02]  /*05a0*/  FENCE.VIEW.ASYNC.S ;  /* 0x00000000000073c6 */ /* 0x000e640000000000 */
[----:B-1----:R-:W2:Y:S02]  /*05b0*/  @!UP0 SYNCS.EXCH.64 URZ, [UR9+0x50], UR4 ;  /* 0x00005004093f85b2 */ /* 0x002ea40008000100 */
[----:B------:R1:W2:Y:S01]  /*05c0*/  @!UP1 SYNCS.EXCH.64 URZ, [UR9+0x58], UR4 ;  /* 0x00005804093f95b2 */ /* 0x0002a20008000100 */
[----:B------:R-:W-:Y:S01]  /*05d0*/  NOP ;  /* 0x0000000000007918 */ /* 0x000fe20000000000 */
[----:B-1----:R-:W-:-:S02]  /*05e0*/  ULDC.64 UR4, c[0x0][0x598] ;  /* 0x0001660000047ab9 */ /* 0x002fc40000000a00 */
[----:B------:R-:W-:Y:S02]  /*05f0*/  ISETP.NE.U32.AND P0, PT, RZ, UR4, PT ;  /* 0x00000004ff007c0c */ /* 0x000fe4000bf05070 */
[----:B------:R1:W2:Y:S02]  /*0600*/  @!UP2 SYNCS.EXCH.64 URZ, [UR10+0x30], UR6 ;  /* 0x000030060a3fa5b2 */ /* 0x0002a40008000100 */
[----:B------:R-:W-:Y:S01]  /*0610*/  ISETP.NE.AND.EX P0, PT, RZ, UR5, PT, P0 ;  /* 0x00000005ff007c0c */ /* 0x000fe2000bf05300 */
[----:B------:R1:W2:Y:S01]  /*0620*/  @!UP3 SYNCS.EXCH.64 URZ, [UR10+0x38], UR6 ;  /* 0x000038060a3fb5b2 */ /* 0x0002a20008000100 */
[----:B------:R1:W2:Y:S01]  /*0630*/  @!UP4 SYNCS.EXCH.64 URZ, [UR10+0x40], UR6 ;  /* 0x000040060a3fc5b2 */ /* 0x0002a20008000100 */
[----:B------:R1:W2:Y:S01]  /*0640*/  @!UP5 SYNCS.EXCH.64 URZ, [UR10+0x48], UR6 ;  /* 0x000048060a3fd5b2 */ /* 0x0002a20008000100 */
[----:B------:R-:W-:Y:S01]  /*0650*/  NOP ;  /* 0x0000000000007918 */ /* 0x000fe20000000000 */
[----:B--234-:R-:W-:Y:S08]  /*0660*/  BAR.SYNC.DEFER_BLOCKING 0x0 ;  /* 0x0000000000007b1d */ /* 0x01cff00000010000 */
[----:B01----:R-:W-:Y:S05]  /*0670*/  @!P0 BRA `(.L_x_3) ;  /* 0x00000000001c8947 */ /* 0x003fea0003800000 */
[----:B------:R-:W0:Y:S02]  /*0680*/  LDC.64 R6, c[0x0][0x598] ;  /* 0x00016600ff067b82 */ /* 0x000e240000000a00 */
[----:B0-----:R-:W2:Y:S02]  /*0690*/  LDG.E.64 R6, desc[UR50][R6.64] ;  /* 0x0000003206067981 */ /* 0x001ea4000c1e1b00 */
[----:B--2---:R-:W-:-:S04]  /*06a0*/  ISETP.NE.U32.AND P0, PT, R6, RZ, PT ;  /* 0x000000ff0600720c */ /* 0x004fc80003f05070 */
[----:B------:R-:W-:-:S13]  /*06b0*/  ISETP.NE.AND.EX P0, PT, R7, RZ, PT, P0 ;  /* 0x000000ff0700720c */ /* 0x000fda0003f05300 */
[----:B------:R-:W-:Y:S05]  /*06c0*/  @!P0 BRA `(.L_x_3) ;  /* 0x0000000000088947 */ /* 0x000fea0003800000 */
[----:B------:R1:W5:Y:S01]  /*06d0*/  LD.E R23, desc[UR50][R6.64] ;  /* 0x0000003206177980 */ /* 0x000362000c101900 */
[----:B------:R-:W-:Y:S05]  /*06e0*/  BRA `(.L_x_4) ;  /* 0x0000000000247947 */ /* 0x000fea0003800000 */
.L_x_3:
[----:B------:R-:W-:Y:S02]  /*06f0*/  ULDC.64 UR4, c[0x0][0x588] ;  /* 0x0001620000047ab9 */ /* 0x000fe40000000a00 */
[----:B------:R-:W-:-:S04]  /*0700*/  ISETP.NE.U32.AND P0, PT, RZ, UR4, PT ;  /* 0x00000004ff007c0c */ /* 0x000fc8000bf05070 */
[----:B------:R-:W-:-:S13]  /*0710*/  ISETP.NE.AND.EX P0, PT, RZ, UR5, PT, P0 ;  /* 0x00000005ff007c0c */ /* 0x000fda000bf05300 */
[----:B------:R-:W-:Y:S05]  /*0720*/  @!P0 BRA `(.L_x_5) ;  /* 0x00000000000c8947 */ /* 0x000fea0003800000 */
[----:B------:R-:W0:Y:S02]  /*0730*/  LDC.64 R6, c[0x0][0x588] ;  /* 0x00016200ff067b82 */ /* 0x000e240000000a00 */
[----:B0-----:R0:W5:Y:S01]  /*0740*/  LDG.E R23, desc[UR50][R6.64] ;  /* 0x0000003206177981 */ /* 0x001162000c1e1900 */
[----:B------:R-:W-:Y:S05]  /*0750*/  BRA `(.L_x_4) ;  /* 0x0000000000087947 */ /* 0x000fea0003800000 */
.L_x_5:
[----:B------:R-:W-:Y:S02]  /*0760*/  ULDC UR4, c[0x0][0x580] ;  /* 0x0001600000047ab9 */ /* 0x000fe40000000800 */
[----:B------:R-:W-:-:S07]  /*0770*/  IMAD.U32 R23, RZ, RZ, UR4 ;  /* 0x00000004ff177e24 */ /* 0x000fce000f8e00ff */
.L_x_4:
[----:B------:R-:W-:Y:S02]  /*0780*/  ULDC.64 UR4, c[0x0][0x5a0] ;  /* 0x0001680000047ab9 */ /* 0x000fe40000000a00 */
[----:B------:R-:W-:-:S04]  /*0790*/  ISETP.NE.U32.AND P0, PT, RZ, UR4, PT ;  /* 0x00000004ff007c0c */ /* 0x000fc8000bf05070 */
[----:B------:R-:W-:-:S13]  /*07a0*/  ISETP.NE.AND.EX P0, PT, RZ, UR5, PT, P0 ;  /* 0x00000005ff007c0c */ /* 0x000fda000bf05300 */
[----:B------:R-:W-:Y:S05]  /*07b0*/  @!P0 BRA `(.L_x_6) ;  /* 0x00000000001c8947 */ /* 0x000fea0003800000 */
[----:B01----:R-:W0:Y:S02]  /*07c0*/  LDC.64 R6, c[0x0][0x5a0] ;  /* 0x00016800ff067b82 */ /* 0x003e240000000a00 */
[----:B0-----:R-:W2:Y:S02]  /*07d0*/  LDG.E.64 R6, desc[UR50][R6.64] ;  /* 0x0000003206067981 */ /* 0x001ea4000c1e1b00 */
[----:B--2---:R-:W-:-:S04]  /*07e0*/  ISETP.NE.U32.AND P0, PT, R6, RZ, PT ;  /* 0x000000ff0600720c */ /* 0x004fc80003f05070 */
[----:B------:R-:W-:-:S13]  /*07f0*/  ISETP.NE.AND.EX P0, PT, R7, RZ, PT, P0 ;  /* 0x000000ff0700720c */ /* 0x000fda0003f05300 */
[----:B------:R-:W-:Y:S05]  /*0800*/  @!P0 BRA `(.L_x_6) ;  /* 0x0000000000088947 */ /* 0x000fea0003800000 */
[----:B------:R3:W5:Y:S01]  /*0810*/  LD.E R22, desc[UR50][R6.64] ;  /* 0x0000003206167980 */ /* 0x000762000c101900 */
[----:B------:R-:W-:Y:S05]  /*0820*/  BRA `(.L_x_7) ;  /* 0x0000000000247947 */ /* 0x000fea0003800000 */
.L_x_6:
[----:B------:R-:W-:Y:S02]  /*0830*/  ULDC.64 UR4, c[0x0][0x590] ;  /* 0x0001640000047ab9 */ /* 0x000fe40000000a00 */
[----:B------:R-:W-:-:S04]  /*0840*/  ISETP.NE.U32.AND P0, PT, RZ, UR4, PT ;  /* 0x00000004ff007c0c */ /* 0x000fc8000bf05070 */
[----:B------:R-:W-:-:S13]  /*0850*/  ISETP.NE.AND.EX P0, PT, RZ, UR5, PT, P0 ;  /* 0x00000005ff007c0c */ /* 0x000fda000bf05300 */
[----:B------:R-:W-:Y:S05]  /*0860*/  @!P0 BRA `(.L_x_8) ;  /* 0x00000000000c8947 */ /* 0x000fea0003800000 */
[----:B01----:R-:W0:Y:S02]  /*0870*/  LDC.64 R6, c[0x0][0x590] ;  /* 0x00016400ff067b82 */ /* 0x003e240000000a00 */
[----:B0-----:R2:W5:Y:S01]  /*0880*/  LDG.E R22, desc[UR50][R6.64] ;  /* 0x0000003206167981 */ /* 0x001562000c1e1900 */
[----:B------:R-:W-:Y:S05]  /*0890*/  BRA `(.L_x_7) ;  /* 0x0000000000087947 */ /* 0x000fea0003800000 */
.L_x_8:
[----:B------:R-:W-:Y:S02]  /*08a0*/  ULDC UR4, c[0x0][0x584] ;  /* 0x0001610000047ab9 */ /* 0x000fe40000000800 */
[----:B------:R-:W-:-:S07]  /*08b0*/  IMAD.U32 R22, RZ, RZ, UR4 ;  /* 0x00000004ff167e24 */ /* 0x000fce000f8e00ff */
.L_x_7:
[----:B------:R-:W4:Y:S01]  /*08c0*/  S2UR UR10, SR_CTAID.Y ;  /* 0x00000000000a79c3 */ /* 0x000f220000002600 */
[----:B------:R-:W-:Y:S01]  /*08d0*/  ULDC UR5, c[0x0][0x65c] ;  /* 0x0001970000057ab9 */ /* 0x000fe20000000800 */
[----:B------:R-:W-:Y:S01]  /*08e0*/  UISETP.NE.AND UP0, UPT, UR15, 0x2, UPT ;  /* 0x000000020f00788c */ /* 0x000fe2000bf05270 */
[----:B------:R-:W-:Y:S01]  /*08f0*/  PRMT R5, RZ, 0x7610, R5 ;  /* 0x00007610ff057816 */ /* 0x000fe20000000005 */
[----:B------:R-:W-:Y:S01]  /*0900*/  UISETP.NE.AND UP2, UPT, UR5, 0x1, UPT ;  /* 0x000000010500788c */ /* 0x000fe2000bf45270 */
[----:B------:R-:W-:Y:S02]  /*0910*/  IMAD.MOV.U32 R18, RZ, RZ, -0x1 ;  /* 0xffffffffff127424 */ /* 0x000fe400078e00ff */
[----:B------:R-:W-:Y:S01]  /*0920*/  IMAD.MOV.U32 R19, RZ, RZ, -0x1 ;  /* 0xffffffffff137424 */ /* 0x000fe200078e00ff */
[----:B------:R-:W4:Y:S01]  /*0930*/  S2UR UR4, SR_CTAID.X ;  /* 0x00000000000479c3 */ /* 0x000f220000002500 */
[----:B------:R-:W-:-:S06]  /*0940*/  UP2UR UR40, UPR, URZ, 0x4 ;  /* 0x000000043f287883 */ /* 0x000fcc0008000000 */
[----:B------:R-:W-:Y:S01]  /*0950*/  @UP2 ULDC UR12, c[0x0][0x10] ;  /* 0x00000400000c2ab9 */ /* 0x000fe20000000800 */
[----:B------:R-:W-:Y:S01]  /*0960*/  @UP2 UMOV UR7, URZ ;  /* 0x0000003f00072c82 */ /* 0x000fe20008000000 */
[----:B------:R-:W-:Y:S01]  /*0970*/  @UP2 UMOV UR5, URZ ;  /* 0x0000003f00052c82 */ /* 0x000fe20008000000 */
[----:B0123--:R-:W0:Y:S01]  /*0980*/  LDC.64 R6, c[0x0][0x650] ;  /* 0x00019400ff067b82 */ /* 0x00fe220000000a00 */
[----:B----4-:R-:W-:Y:S02]  /*0990*/  @UP2 UMOV UR9, UR10 ;  /* 0x0000000a00092c82 */ /* 0x010fe40008000000 */
[----:B------:R-:W-:Y:S01]  /*09a0*/  @UP2 UMOV UR6, UR9 ;  /* 0x0000000900062c82 */ /* 0x000fe20008000000 */
[----:B------:R-:W-:Y:S01]  /*09b0*/  @!UP2 UMOV UR9, UR10 ;  /* 0x0000000a0009ac82 */ /* 0x000fe20008000000 */
[----:B------:R-:W-:-:S03]  /*09c0*/  @UP2 UIMAD.WIDE.U32 UR12, UR4, UR12, UR6 ;  /* 0x0000000c040c22a5 */ /* 0x000fc6000f8e0006 */
[----:B------:R-:W-:Y:S01]  /*09d0*/  @!UP2 ULDC UR6, c[0x0][0xc] ;  /* 0x000003000006aab9 */ /* 0x000fe20000000800 */
[----:B------:R-:W-:Y:S01]  /*09e0*/  @UP2 UIADD3 UR14, UR13, UR5, URZ ;  /* 0x000000050d0e2290 */ /* 0x000fe2000fffe03f */
[----:B------:R-:W-:Y:S02]  /*09f0*/  ULDC UR10, c[0x0][0xc] ;  /* 0x00000300000a7ab9 */ /* 0x000fe40000000800 */
[----:B------:R-:W-:Y:S01]  /*0a00*/  UMOV UR5, URZ ;  /* 0x0000003f00057c82 */ /* 0x000fe20008000000 */
[----:B------:R-:W-:Y:S01]  /*0a10*/  ULDC UR11, c[0x0][0x10] ;  /* 0x00000400000b7ab9 */ /* 0x000fe20000000800 */
[----:B------:R-:W-:Y:S02]  /*0a20*/  @!UP2 UIMAD.WIDE.U32 UR6, UR6, UR9, UR4 ;  /* 0x000000090606a2a5 */ /* 0x000fe4000f8e0004 */
[----:B------:R-:W-:Y:S01]  /*0a30*/  UIMAD.WIDE.U32 UR10, UR10, UR11, URZ ;  /* 0x0000000b0a0a72a5 */ /* 0x000fe2000f8e003f */
[----:B------:R-:W-:-:S03]  /*0a40*/  ULDC UR13, c[0x0][0x14] ;  /* 0x00000500000d7ab9 */ /* 0x000fc60000000800 */
[----:B------:R-:W-:Y:S02]  /*0a50*/  UIMAD.WIDE.U32 UR38, UR10, UR13, URZ ;  /* 0x0000000d0a2672a5 */ /* 0x000fe4000f8e003f */
[----:B------:R-:W-:Y:S01]  /*0a60*/  UIMAD UR41, UR11, UR13, URZ ;  /* 0x0000000d0b2972a4 */ /* 0x000fe2000f8e023f */
[----:B------:R-:W-:Y:S01]  /*0a70*/  @!UP2 UMOV UR12, UR6 ;  /* 0x00000006000cac82 */ /* 0x000fe20008000000 */
[----:B------:R-:W-:Y:S02]  /*0a80*/  @!UP2 UMOV UR14, UR7 ;  /* 0x00000007000eac82 */ /* 0x000fe40008000000 */
[----:B------:R-:W-:Y:S02]  /*0a90*/  UIADD3 UR41, UR39, UR41, URZ ;  /* 0x0000002927297290 */ /* 0x000fe4000fffe03f */
[----:B------:R-:W-:-:S04]  /*0aa0*/  UIADD3 UR6, UP1, UR12, UR38, URZ ;  /* 0x000000260c067290 */ /* 0x000fc8000ff3e03f */
[----:B------:R-:W-:Y:S02]  /*0ab0*/  UIADD3.X UR7, UR14, UR41, URZ, UP1, !UPT ;  /* 0x000000290e077290 */ /* 0x000fe40008ffe43f */
[----:B------:R-:W-:Y:S02]  /*0ac0*/  USEL UR6, UR6, UR12, !UP0 ;  /* 0x0000000c06067287 */ /* 0x000fe4000c000000 */
[----:B------:R-:W-:-:S04]  /*0ad0*/  USEL UR7, UR7, UR14, !UP0 ;  /* 0x0000000e07077287 */ /* 0x000fc8000c000000 */
[----:B0-----:R-:W-:Y:S01]  /*0ae0*/  ISETP.LE.U32.AND P0, PT, R6, UR6, PT ;  /* 0x0000000606007c0c */ /* 0x001fe2000bf03070 */
[----:B------:R-:W-:Y:S02]  /*0af0*/  IMAD.U32 R16, RZ, RZ, UR6 ;  /* 0x00000006ff107e24 */ /* 0x000fe4000f8e00ff */
[----:B------:R-:W-:Y:S02]  /*0b00*/  IMAD.U32 R2, RZ, RZ, UR7 ;  /* 0x00000007ff027e24 */ /* 0x000fe4000f8e00ff */
[----:B------:R-:W-:-:S03]  /*0b10*/  IMAD.U32 R17, RZ, RZ, UR7 ;  /* 0x00000007ff117e24 */ /* 0x000fc6000f8e00ff */
[----:B------:R-:W-:Y:S01]  /*0b20*/  ISETP.GE.U32.AND.EX P0, PT, R2, R7, PT, P0 ;  /* 0x000000070200720c */ /* 0x000fe20003f06100 */
[----:B------:R-:W-:-:S12]  /*0b30*/  IMAD.MOV.U32 R2, RZ, RZ, -0x1 ;  /* 0xffffffffff027424 */ /* 0x000fd800078e00ff */
[----:B------:R-:W-:Y:S05]  /*0b40*/  @P0 BRA `(.L_x_9) ;  /* 0x00000004008c0947 */ /* 0x000fea0003800000 */
[----:B------:R-:W-:Y:S01]  /*0b50*/  I2FP.F32.U32 R2, UR4 ;  /* 0x0000000400027c45 */ /* 0x000fe20008201000 */
[----:B------:R-:W-:Y:S01]  /*0b60*/  ULDC.64 UR16, c[0x0][0x628] ;  /* 0x00018a0000107ab9 */ /* 0x000fe20000000a00 */
[----:B------:R-:W-:Y:S01]  /*0b70*/  ULDC UR6, c[0x0][0x150] ;  /* 0x0000540000067ab9 */ /* 0x000fe20000000800 */
[----:B------:R-:W-:Y:S01]  /*0b80*/  ISETP.NE.U32.AND P0, PT, RZ, UR16, PT ;  /* 0x00000010ff007c0c */ /* 0x000fe2000bf05070 */
[----:B------:R-:W-:Y:S01]  /*0b90*/  ULDC UR15, c[0x0][0x630] ;  /* 0x00018c00000f7ab9 */ /* 0x000fe20000000800 */
[----:B------:R-:W-:Y:S01]  /*0ba0*/  FMUL R2, R2, UR6 ;  /* 0x0000000602027c20 */ /* 0x000fe20008400000 */
[----:B------:R-:W-:Y:S01]  /*0bb0*/  R2UR UR19, R16 ;  /* 0x00000000101372ca */ /* 0x000fe200000e0000 */
[----:B------:R-:W-:Y:S01]  /*0bc0*/  ULDC UR21, c[0x0][0x154] ;  /* 0x0000550000157ab9 */ /* 0x000fe20000000800 */
[----:B------:R-:W-:Y:S01]  /*0bd0*/  ISETP.NE.AND.EX P0, PT, RZ, UR17, PT, P0 ;  /* 0x00000011ff007c0c */ /* 0x000fe2000bf05300 */
[----:B------:R0:W1:Y:S01]  /*0be0*/  F2I.U32.TRUNC.NTZ R5, R2 ;  /* 0x0000000200057305 */ /* 0x000062000020f000 */
[----:B------:R-:W-:-:S02]  /*0bf0*/  R2UR UR20, R17 ;  /* 0x00000000111472ca */ /* 0x000fc400000e0000 */
[----:B------:R-:W-:Y:S02]  /*0c00*/  R2UR UR6, R16 ;  /* 0x00000000100672ca */ /* 0x000fe400000e0000 */
[----:B------:R-:W-:-:S07]  /*0c10*/  R2UR UR7, R17 ;  /* 0x00000000110772ca */ /* 0x000fce00000e0000 */
[----:B0-----:R-:W-:Y:S08]  /*0c20*/  @!P0 BRA `(.L_x_10) ;  /* 0x0000000000308947 */ /* 0x001ff00003800000 */
[----:B------:R-:W-:Y:S01]  /*0c30*/  R2UR UR6, R16 ;  /* 0x00000000100672ca */ /* 0x000fe200000e0000 */
[----:B------:R-:W-:Y:S01]  /*0c40*/  ULDC UR12, c[0x0][0x634] ;  /* 0x00018d00000c7ab9 */ /* 0x000fe20000000800 */
[----:B------:R-:W-:-:S11]  /*0c50*/  R2UR UR14, R17 ;  /* 0x00000000110e72ca */ /* 0x000fd600000e0000 */
[----:B------:R-:W-:-:S04]  /*0c60*/  UIADD3 UR12, UP1, UR6, UR12, URZ ;  /* 0x0000000c060c7290 */ /* 0x000fc8000ff3e03f */
[----:B------:R-:W-:-:S04]  /*0c70*/  UIADD3.X UR14, URZ, UR14, URZ, UP1, !UPT ;  /* 0x0000000e3f0e7290 */ /* 0x000fc80008ffe43f */
[----:B------:R-:W-:-:S04]  /*0c80*/  UIMAD.WIDE.U32 UR6, UR14, UR16, URZ ;  /* 0x000000100e0672a5 */ /* 0x000fc8000f8e003f */
[----:B------:R-:W-:Y:S02]  /*0c90*/  UIMAD.WIDE.U32 UR10, UP1, UR12, UR17, UR6 ;  /* 0x000000110c0a72a5 */ /* 0x000fe4000f820006 */
[----:B------:R-:W-:Y:S02]  /*0ca0*/  UIMAD.WIDE.U32 UR6, UR12, UR16, URZ ;  /* 0x000000100c0672a5 */ /* 0x000fe4000f8e003f */
[----:B------:R-:W-:Y:S02]  /*0cb0*/  UIADD3.X UR13, URZ, URZ, URZ, UP1, !UPT ;  /* 0x0000003f3f0d7290 */ /* 0x000fe40008ffe43f */
[----:B------:R-:W-:Y:S01]  /*0cc0*/  UIADD3 URZ, UP1, UR7, UR10, URZ ;  /* 0x0000000a073f7290 */ /* 0x000fe2000ff3e03f */
[----:B------:R-:W-:-:S03]  /*0cd0*/  UMOV UR12, UR11 ;  /* 0x0000000b000c7c82 */ /* 0x000fc60008000000 */
[----:B------:R-:W-:-:S12]  /*0ce0*/  UIMAD.WIDE.U32.X UR6, UR14, UR17, UR12, UP1 ;  /* 0x000000110e0672a5 */ /* 0x000fd800088e040c */
.L_x_10:
[----:B------:R-:W-:Y:S01]  /*0cf0*/  USHF.R.U64 UR5, UR6, UR15, UR7 ;  /* 0x0000000f06057299 */ /* 0x000fe20008001207 */
[----:B------:R-:W-:Y:S01]  /*0d00*/  I2FP.F32.U32 R2, UR9 ;  /* 0x0000000900027c45 */ /* 0x000fe20008201000 */
[----:B------:R-:W-:Y:S01]  /*0d10*/  USHF.R.U32.HI UR6, URZ, UR15, UR7 ;  /* 0x0000000f3f067299 */ /* 0x000fe20008011607 */
[----:B-1----:R-:W-:Y:S01]  /*0d20*/  R2UR UR14, R5 ;  /* 0x00000000050e72ca */ /* 0x002fe200000e0000 */
[----:B------:R-:W-:Y:S02]  /*0d30*/  UIADD3 UR17, UP1, URZ, -UR5, URZ ;  /* 0x800000053f117290 */ /* 0x000fe4000ff3e03f */
[----:B------:R-:W-:Y:S01]  /*0d40*/  FMUL R2, R2, UR21 ;  /* 0x0000001502027c20 */ /* 0x000fe20008400000 */
[----:B------:R-:W-:Y:S01]  /*0d50*/  ULDC.64 UR10, c[0x0][0x620] ;  /* 0x00018800000a7ab9 */ /* 0x000fe20000000a00 */
[----:B------:R-:W-:Y:S01]  /*0d60*/  UIADD3.X UR6, URZ, ~UR6, URZ, UP1, !UPT ;  /* 0x800000063f067290 */ /* 0x000fe20008ffe43f */
[----:B------:R-:W-:Y:S01]  /*0d70*/  UMOV UR12, UR19 ;  /* 0x00000013000c7c82 */ /* 0x000fe20008000000 */
[----:B------:R-:W-:-:S02]  /*0d80*/  UMOV UR13, UR20 ;  /* 0x00000014000d7c82 */ /* 0x000fc40008000000 */
[----:B------:R-:W-:Y:S01]  /*0d90*/  UIMAD UR6, UR6, UR10, URZ ;  /* 0x0000000a060672a4 */ /* 0x000fe2000f8e023f */
[----:B------:R-:W0:Y:S01]  /*0da0*/  F2I.U32.TRUNC.NTZ R2, R2 ;  /* 0x0000000200027305 */ /* 0x000e22000020f000 */
[----:B------:R-:W-:Y:S02]  /*0db0*/  UIMAD.WIDE.U32 UR12, UR17, UR10, UR12 ;  /* 0x0000000a110c72a5 */ /* 0x000fe4000f8e000c */
[----:B------:R-:W-:Y:S01]  /*0dc0*/  UIMAD UR17, UR17, UR11, UR6 ;  /* 0x0000000b111172a4 */ /* 0x000fe2000f8e0206 */
[----:B------:R-:W-:Y:S01]  /*0dd0*/  ULDC UR24, c[0x0][0x658] ;  /* 0x0001960000187ab9 */ /* 0x000fe20000000800 */
[----:B------:R-:W-:Y:S02]  /*0de0*/  UMOV UR22, 0xffffffff ;  /* 0xffffffff00167882 */ /* 0x000fe40000000000 */
[----:B------:R-:W-:Y:S01]  /*0df0*/  UIADD3 UR17, UR13, UR17, URZ ;  /* 0x000000110d117290 */ /* 0x000fe2000fffe03f */
[----:B------:R-:W-:Y:S01]  /*0e00*/  ULDC UR19, c[0x0][0x618] ;  /* 0x0001860000137ab9 */ /* 0x000fe20000000800 */
[----:B------:R-:W-:Y:S01]  /*0e10*/  ULDC.64 UR6, c[0x0][0x640] ;  /* 0x0001900000067ab9 */ /* 0x000fe20000000a00 */
[----:B------:R-:W-:Y:S01]  /*0e20*/  USHF.L.U32 UR13, UR22, UR24, URZ ;  /* 0x00000018160d7299 */ /* 0x000fe2000800063f */
[----:B------:R-:W-:Y:S01]  /*0e30*/  ISETP.NE.U32.AND P0, PT, RZ, UR6, PT ;  /* 0x00000006ff007c0c */ /* 0x000fe2000bf05070 */
[----:B------:R-:W-:-:S02]  /*0e40*/  USHF.R.U64 UR22, UR12, UR19, UR17 ;  /* 0x000000130c167299 */ /* 0x000fc40008001211 */
[----:B------:R-:W-:Y:S01]  /*0e50*/  USHF.R.U32.HI UR12, URZ, UR19, UR17 ;  /* 0x000000133f0c7299 */ /* 0x000fe20008011611 */
[----:B0-----:R-:W-:Y:S01]  /*0e60*/  R2UR UR16, R2 ;  /* 0x00000000021072ca */ /* 0x001fe200000e0000 */
[----:B------:R-:W-:Y:S01]  /*0e70*/  ULDC UR21, c[0x0][0x608] ;  /* 0x0001820000157ab9 */ /* 0x000fe20000000800 */
[----:B------:R-:W-:Y:S01]  /*0e80*/  ISETP.NE.AND.EX P0, PT, RZ, UR7, PT, P0 ;  /* 0x00000007ff007c0c */ /* 0x000fe2000bf05300 */
[----:B------:R-:W-:Y:S02]  /*0e90*/  USHF.R.U64 UR26, UR22, UR21, UR12 ;  /* 0x00000015161a7299 */ /* 0x000fe4000800120c */
[----:B------:R-:W-:Y:S01]  /*0ea0*/  USHF.R.U32.HI UR12, URZ, UR21, UR12 ;  /* 0x000000153f0c7299 */ /* 0x000fe2000801160c */
[----:B------:R-:W-:Y:S01]  /*0eb0*/  UMOV UR20, 0x1 ;  /* 0x0000000100147882 */ /* 0x000fe20000000000 */
[----:B------:R-:W-:Y:S02]  /*0ec0*/  UIADD3 UR14, -UR14, URZ, URZ ;  /* 0x0000003f0e0e7290 */ /* 0x000fe4000fffe13f */
[----:B------:R-:W-:-:S02]  /*0ed0*/  USHF.R.U64 UR27, UR26, UR24, UR12 ;  /* 0x000000181a1b7299 */ /* 0x000fc4000800120c */
[----:B------:R-:W-:Y:S01]  /*0ee0*/  USHF.L.U32 UR19, UR20, UR24, URZ ;  /* 0x0000001814137299 */ /* 0x000fe2000800063f */
[----:B------:R-:W-:Y:S01]  /*0ef0*/  ULDC UR15, c[0x0][0x144] ;  /* 0x00005100000f7ab9 */ /* 0x000fe20000000800 */
[----:B------:R-:W-:Y:S01]  /*0f00*/  ULDC UR10, c[0x0][0x600] ;  /* 0x00018000000a7ab9 */ /* 0x000fe20000000800 */
[----:B------:R-:W-:Y:S02]  /*0f10*/  ULOP3.LUT UR20, URZ, UR13, URZ, 0x33, !UPT ;  /* 0x0000000d3f147292 */ /* 0x000fe4000f8e333f */
[----:B------:R-:W-:Y:S02]  /*0f20*/  USHF.R.U32.HI UR13, URZ, UR24, UR12 ;  /* 0x000000183f0d7299 */ /* 0x000fe4000801160c */
[----:B------:R-:W-:Y:S02]  /*0f30*/  UIADD3 UR11, UR10, -0x1, URZ ;  /* 0xffffffff0a0b7890 */ /* 0x000fe4000fffe03f */
[----:B------:R-:W-:Y:S02]  /*0f40*/  UIADD3 UR23, -UR16, URZ, URZ ;  /* 0x0000003f10177290 */ /* 0x000fe4000fffe13f */
[----:B------:R-:W-:Y:S01]  /*0f50*/  UIMAD UR4, UR15, UR14, UR4 ;  /* 0x0000000e0f0472a4 */ /* 0x000fe2000f8e0204 */
[----:B------:R-:W-:Y:S01]  /*0f60*/  ULDC UR28, c[0x0][0x148] ;  /* 0x00005200001c7ab9 */ /* 0x000fe20000000800 */
[----:B------:R-:W-:Y:S01]  /*0f70*/  ULDC UR24, c[0x0][0x648] ;  /* 0x0001920000187ab9 */ /* 0x000fe20000000800 */
[----:B------:R-:W-:Y:S01]  /*0f80*/  ULDC UR25, c[0x0][0x638] ;  /* 0x00018e0000197ab9 */ /* 0x000fe20000000800 */
[----:B------:R-:W-:Y:S01]  /*0f90*/  UMOV UR12, UR27 ;  /* 0x0000001b000c7c82 */ /* 0x000fe20008000000 */
[----:B------:R-:W-:Y:S07]  /*0fa0*/  @!P0 BRA `(.L_x_11) ;  /* 0x0000000000308947 */ /* 0x000fee0003800000 */
[----:B------:R-:W-:Y:S02]  /*0fb0*/  ULDC UR16, c[0x0][0x64c] ;  /* 0x0001930000107ab9 */ /* 0x000fe40000000800 */
        /* <DEDUP_REMOVED lines=8> */
[----:B------:R-:W-:-:S07]  /*1040*/  UIMAD.WIDE.U32.X UR6, UR21, UR7, UR16, UP1 ;  /* 0x00000007150672a5 */ /* 0x000fce00088e0410 */
[----:B------:R-:W-:Y:S01]  /*1050*/  UMOV UR12, UR6 ;  /* 0x00000006000c7c82 */ /* 0x000fe20008000000 */
[----:B------:R-:W-:-:S05]  /*1060*/  UMOV UR13, UR7 ;  /* 0x00000007000d7c82 */ /* 0x000fca0008000000 */
.L_x_11:
[----:B------:R-:W-:Y:S01]  /*1070*/  UISETP.NE.AND UP1, UPT, UR40, URZ, UPT ;  /* 0x0000003f2800728c */ /* 0x000fe2000bf25270 */
[----:B------:R-:W-:Y:S01]  /*1080*/  IMAD.MOV.U32 R5, RZ, RZ, 0x1 ;  /* 0x00000001ff057424 */ /* 0x000fe200078e00ff */
[----:B------:R-:W-:Y:S01]  /*1090*/  USHF.R.U64 UR6, UR12, UR24, UR13 ;  /* 0x000000180c067299 */ /* 0x000fe2000800120d */
[----:B------:R-:W-:Y:S01]  /*10a0*/  IMAD.U32 R19, RZ, RZ, UR5 ;  /* 0x00000005ff137e24 */ /* 0x000fe2000f8e00ff */
[----:B------:R-:W-:Y:S02]  /*10b0*/  ULOP3.LUT UR20, UR26, UR20, URZ, 0xc0, !UPT ;  /* 0x000000141a147292 */ /* 0x000fe4000f8ec03f */
[----:B------:R-:W-:Y:S02]  /*10c0*/  UIADD3 UR7, -UR6, URZ, URZ ;  /* 0x0000003f06077290 */ /* 0x000fe4000fffe13f */
[----:B------:R-:W-:Y:S02]  /*10d0*/  UIMAD UR19, UR19, UR6, UR20 ;  /* 0x00000006131372a4 */ /* 0x000fe4000f8e0214 */
[----:B------:R-:W-:-:S02]  /*10e0*/  ULOP3.LUT UR11, UR22, UR11, URZ, 0xc0, !UPT ;  /* 0x0000000b160b7292 */ /* 0x000fc4000f8ec03f */
[----:B------:R-:W-:Y:S02]  /*10f0*/  @UP1 UIMAD UR4, UR28, UR23, UR9 ;  /* 0x000000171c0412a4 */ /* 0x000fe4000f8e0209 */
[----:B------:R-:W-:-:S03]  /*1100*/  UIMAD UR6, UR7, UR25, UR27 ;  /* 0x00000019070672a4 */ /* 0x000fc6000f8e021b */
[----:B------:R-:W-:Y:S01]  /*1110*/  ULDC UR7, c[0x0][0x610] ;  /* 0x0001840000077ab9 */ /* 0x000fe20000000800 */
[----:B------:R-:W-:Y:S02]  /*1120*/  UIMAD UR6, UR6, UR10, UR11 ;  /* 0x0000000a060672a4 */ /* 0x000fe4000f8e020b */
[----:B------:R-:W-:-:S04]  /*1130*/  UIMAD UR4, UR19, UR7, UR4 ;  /* 0x00000007130472a4 */ /* 0x000fc8000f8e0204 */
[----:B------:R-:W-:Y:S02]  /*1140*/  USEL UR7, UR6, UR4, !UP1 ;  /* 0x0000000406077287 */ /* 0x000fe4000c800000 */
[----:B------:R-:W-:-:S04]  /*1150*/  USEL UR4, UR4, UR6, !UP1 ;  /* 0x0000000604047287 */ /* 0x000fc8000c800000 */
[----:B------:R-:W-:Y:S02]  /*1160*/  IMAD.U32 R2, RZ, RZ, UR7 ;  /* 0x00000007ff027e24 */ /* 0x000fe4000f8e00ff */
[----:B------:R-:W-:-:S07]  /*1170*/  IMAD.U32 R18, RZ, RZ, UR4 ;  /* 0x00000004ff127e24 */ /* 0x000fce000f8e00ff */
.L_x_9:
[----:B------:R-:W-:Y:S02]  /*1180*/  ULDC UR4, c[0x0][0x28c] ;  /* 0x0000a30000047ab9 */ /* 0x000fe40000000800 */
[----:B------:R-:W-:-:S04]  /*1190*/  UIADD3 UR4, UR4, 0x7f, URZ ;  /* 0x0000007f04047890 */ /* 0x000fc8000fffe03f */
[----:B------:R-:W-:-:S04]  /*11a0*/  USHF.R.S32.HI UR5, URZ, 0x1f, UR4 ;  /* 0x0000001f3f057899 */ /* 0x000fc80008011404 */
[----:B------:R-:W-:-:S04]  /*11b0*/  ULEA.HI UR5, UR5, UR4, URZ, 0x7 ;  /* 0x0000000405057291 */ /* 0x000fc8000f8f383f */
[----:B------:R-:W-:Y:S01]  /*11c0*/  USHF.R.S32.HI UR37, URZ, 0x7, UR5 ;  /* 0x000000073f257899 */ /* 0x000fe20008011405 */
[----:B------:R-:W-:Y:S11]  /*11d0*/  @!P1 BRA `(.L_x_12) ;  /* 0x0000009400d49947 */ /* 0x000ff60003800000 */
[----:B------:R-:W-:-:S06]  /*11e0*/  UISETP.GT.U32.AND UP1, UPT, UR18, 0x1, UPT ;  /* 0x000000011200788c */ /* 0x000fcc000bf24070 */
[----:B------:R-:W-:-:S13]  /*11f0*/  PLOP3.LUT P0, PT, PT, PT, UP1, 0x80, 0x0 ;  /* 0x000000000000781c */ /* 0x000fda0003f0f018 */
[----:B------:R-:W-:Y:S05]  /*1200*/  @P0 EXIT ;  /* 0x000000000000094d */ /* 0x000fea0003800000 */
.L_x_13:
[----:B------:R-:W-:-:S08]  /*1210*/  NOP ;  /* 0x0000000000007918 */ /* 0x000fd00000000000 */
[----:B------:R-:W0:Y:S02]  /*1220*/  USETMAXREG.TRY_ALLOC.CTAPOOL UP1, 0xe8 ;  /* 0x000000e8000079c8 */ /* 0x000e240008020600 */
[----:B0-----:R-:W-:-:S13]  /*1230*/  PLOP3.LUT P0, PT, PT, PT, UP1, 0x80, 0x0 ;  /* 0x000000000000781c */ /* 0x001fda0003f0f018 */
[----:B------:R-:W-:Y:S05]  /*1240*/  @!P0 BRA `(.L_x_13) ;  /* 0xfffffffc00f08947 */ /* 0x000fea000383ffff */
[----:B------:R-:W-:-:S13]  /*1250*/  LOP3.LUT P0, RZ, R5, 0xff, RZ, 0xc0, !PT ;  /* 0x000000ff05ff7812 */ /* 0x000fda000780c0ff */
[----:B------:R-:W-:Y:S05]  /*1260*/  @!P0 EXIT ;  /* 0x000000000000894d */ /* 0x000fea0003800000 */
[----:B------:R-:W0:Y:S01]  /*1270*/  S2UR UR5, SR_CgaCtaId ;  /* 0x00000000000579c3 */ /* 0x000e220000008800 */
[----:B------:R-:W-:Y:S01]  /*1280*/  VIADD R6, R0, 0xffffffff ;  /* 0xffffffff00067836 */ /* 0x000fe20000000000 */
[----:B------:R-:W-:Y:S01]  /*1290*/  SHF.R.S32.HI R4, RZ, 0x1f, R3 ;  /* 0x0000001fff047819 */ /* 0x000fe20000011403 */
[----:B------:R-:W-:Y:S01]  /*12a0*/  UMOV UR43, 0x400 ;  /* 0x00000400002b7882 */ /* 0x000fe20000000000 */
[----:B------:R-:W-:Y:S02]  /*12b0*/  USHF.R.U32.HI UR4, URZ, 0x1, UR37 ;  /* 0x000000013f047899 */ /* 0x000fe40008011625 */
[----:B------:R-:W-:Y:S01]  /*12c0*/  R2UR UR45, R6 ;  /* 0x00000000062d72ca */ /* 0x000fe200000e0000 */
[----:B------:R-:W-:Y:S01]  /*12d0*/  ULOP3.LUT UR44, UR37, 0x1, URZ, 0xc0, !UPT ;  /* 0x00000001252c7892 */ /* 0x000fe2000f8ec03f */
[CC--:B------:R-:W-:Y:S01]  /*12e0*/  LEA.HI R0, R4.reuse, R3.reuse, RZ, 0x2 ;  /* 0x0000000304007211 */ /* 0x0c0fe200078f10ff */
[----:B------:R-:W-:Y:S01]  /*12f0*/  UISETP.LT.AND UP1, UPT, UR37, 0x1, UPT ;  /* 0x000000012500788c */ /* 0x000fe2000bf21270 */
[----:B------:R-:W-:Y:S01]  /*1300*/  LEA.HI R4, R4, R3, RZ, 0x5 ;  /* 0x0000000304047211 */ /* 0x000fe200078f28ff */
[----:B------:R-:W-:Y:S01]  /*1310*/  ULOP3.LUT UR4, UR4, 0x1, URZ, 0xc0, !UPT ;  /* 0x0000000104047892 */ /* 0x000fe2000f8ec03f */
[--C-:B------:R-:W-:Y:S01]  /*1320*/  SHF.R.S32.HI R152, RZ, 0x2, R0.reuse ;  /* 0x00000002ff987819 */ /* 0x100fe20000011400 */
[----:B------:R-:W-:Y:S01]  /*1330*/  ULDC UR6, c[0x0][0x284] ;  /* 0x0000a10000067ab9 */ /* 0x000fe20000000800 */
[----:B------:R-:W-:Y:S01]  /*1340*/  SHF.R.S32.HI R5, RZ, 0x1f, R0 ;  /* 0x0000001fff057819 */ /* 0x000fe20000011400 */
[----:B------:R-:W-:Y:S01]  /*1350*/  USEL UR44, UR44, URZ, !UP0 ;  /* 0x0000003f2c2c7287 */ /* 0x000fe2000c000000 */
[----:B------:R-:W-:Y:S01]  /*1360*/  LOP3.LUT R154, R0, 0xfffffffc, RZ, 0xc0, !PT ;  /* 0xfffffffc009a7812 */ /* 0x000fe200078ec0ff */
[----:B------:R-:W-:Y:S01]  /*1370*/  USEL UR47, UR37, 0x1, UP1 ;  /* 0x00000001252f7887 */ /* 0x000fe20008800000 */
[----:B------:R-:W-:Y:S01]  /*1380*/  LEA.HI R5, R5, R152, RZ, 0x3 ;  /* 0x0000009805057211 */ /* 0x000fe200078f18ff */
[----:B------:R-:W-:Y:S01]  /*1390*/  USHF.L.U32 UR45, UR45, 0x3, URZ ;  /* 0x000000032d2d7899 */ /* 0x000fe2000800063f */
[----:B------:R-:W-:Y:S01]  /*13a0*/  ISETP.NE.AND P0, PT, R6, RZ, PT ;  /* 0x000000ff0600720c */ /* 0x000fe20003f05270 */
[----:B------:R-:W-:Y:S01]  /*13b0*/  UISETP.EQ.U32.AND UP0, UPT, UR4, 0x1, !UP0 ;  /* 0x000000010400788c */ /* 0x000fe2000c702070 */
[----:B------:R-:W-:Y:S01]  /*13c0*/  LOP3.LUT R5, R5, 0xfffffff8, RZ, 0xc0, !PT ;  /* 0xfffffff805057812 */ /* 0x000fe200078ec0ff */
[----:B------:R-:W-:Y:S01]  /*13d0*/  IMAD.IADD R154, R3, 0x1, -R154 ;  /* 0x00000001039a7824 */ /* 0x000fe200078e0a9a */
[----:B0-----:R-:W-:Y:S01]  /*13e0*/  ULEA UR43, UR5, UR43, 0x18 ;  /* 0x0000002b052b7291 */ /* 0x001fe2000f8ec03f */
[----:B------:R-:W-:Y:S01]  /*13f0*/  IMAD.U32 R156, RZ, RZ, UR45 ;  /* 0x0000002dff9c7e24 */ /* 0x000fe2000f8e00ff */
[----:B------:R-:W-:Y:S01]  /*1400*/  SEL R166, RZ, 0x1, P0 ;  /* 0x00000001ffa67807 */ /* 0x000fe20000000000 */
[----:B------:R-:W-:Y:S01]  /*1410*/  IMAD.IADD R152, R152, 0x1, -R5 ;  /* 0x0000000198987824 */ /* 0x000fe200078e0a05 */
[----:B------:R-:W-:Y:S01]  /*1420*/  UIADD3 UR46, UR43, 0x30, URZ ;  /* 0x000000302b2e7890 */ /* 0x000fe2000fffe03f */
[----:B------:R-:W-:Y:S01]  /*1430*/  SHF.R.S32.HI R5, RZ, 0x5, R4 ;  /* 0x00000005ff057819 */ /* 0x000fe20000011404 */
[----:B------:R-:W-:Y:S01]  /*1440*/  ULOP3.LUT UR36, UR42, 0x1, URZ, 0xfc, !UPT ;  /* 0x000000012a247892 */ /* 0x000fe2000f8efc3f */
[C---:B------:R-:W-:Y:S01]  /*1450*/  LOP3.LUT R158, R156.reuse, 0x8, RZ, 0xc0, !PT ;  /* 0x000000089c9e7812 */ /* 0x040fe200078ec0ff */
[----:B------:R-:W-:Y:S01]  /*1460*/  UIADD3 UR47, -UR47, UR37, URZ ;  /* 0x000000252f2f7290 */ /* 0x000fe2000fffe13f */
[--C-:B------:R-:W-:Y:S01]  /*1470*/  SHF.R.S32.HI R153, RZ, 0x1f, R152.reuse ;  /* 0x0000001fff997819 */ /* 0x100fe20000011498 */
[C-C-:B------:R-:W-:Y:S01]  /*1480*/  IMAD R159, R5.reuse, -0x10, -R152.reuse ;  /* 0xfffffff0059f7824 */ /* 0x140fe200078e0a98 */
[----:B------:R-:W-:Y:S01]  /*1490*/  LOP3.LUT R156, R156, 0x8, RZ, 0xc, !PT ;  /* 0x000000089c9c7812 */ /* 0x000fe200078e0cff */
[----:B------:R-:W-:Y:S01]  /*14a0*/  IMAD.U32 R155, RZ, RZ, UR46 ;  /* 0x0000002eff9b7e24 */ /* 0x000fe2000f8e00ff */
[----:B------:R-:W-:Y:S01]  /*14b0*/  LOP3.LUT R158, R158, 0x18, RZ, 0x3c, !PT ;  /* 0x000000189e9e7812 */ /* 0x000fe200078e3cff */
[----:B------:R-:W-:Y:S01]  /*14c0*/  IMAD.WIDE R152, R5, 0x10, R152 ;  /* 0x0000001005987825 */ /* 0x000fe200078e0298 */
[----:B------:R-:W-:-:S03]  /*14d0*/  USEL UR48, URZ, 0x1, !UP0 ;  /* 0x000000013f307887 */ /* 0x000fc6000c000000 */
[----:B------:R-:W-:Y:S02]  /*14e0*/  VIADD R157, R155, UR45 ;  /* 0x0000002d9b9d7c36 */ /* 0x000fe40008000000 */
[----:B------:R-:W-:-:S07]  /*14f0*/  VIADD R159, R159, UR6 ;  /* 0x000000069f9f7c36 */ /* 0x000fce0008000000 */
.L_x_289:
[----:B------:R-:W-:Y:S01]  /*1500*/  SHF.L.U32 R0, R166, 0x1f, RZ ;  /* 0x0000001fa6007819 */ /* 0x000fe200000006ff */
[----:B------:R-:W-:Y:S02]  /*1510*/  ULDC UR4, c[0x0][0x28c] ;  /* 0x0000a30000047ab9 */ /* 0x000fe40000000800 */
[----:B------:R-:W-:Y:S01]  /*1520*/  ISETP.LT.AND P1, PT, RZ, UR4, PT ;  /* 0x00000004ff007c0c */ /* 0x000fe2000bf21270 */
[----:B------:R-:W0:Y:S02]  /*1530*/  SYNCS.PHASECHK.TRANS64.TRYWAIT P0, [R155+UR45], R0 ;  /* 0x000000009b0075a7 */ /* 0x000e24000800016d */
[----:B0-234-:R-:W-:Y:S10]  /*1540*/  @!P0 BRA `(.L_x_14) ;  /* 0x000000a000d48947 */ /* 0x01dff40003800000 */
.L_x_309:
[----:B------:R-:W-:Y:S05]  /*1550*/  @P1 BRA `(.L_x_15) ;  /* 0x0000000000401947 */ /* 0x000fea0003800000 */
[----:B0-----:R-:W-:Y:S01]  /*1560*/  MOV R0, 0x0 ;  /* 0x0000000000007802 */ /* 0x001fe20000000f00 */
[----:B------:R-:W-:Y:S01]  /*1570*/  ULDC.64 UR4, c[0x4][0x68] ;  /* 0x01001a0000047ab9 */ /* 0x000fe20000000a00 */
[----:B------:R-:W-:Y:S01]  /*1580*/  ULDC.64 UR6, c[0x4][0x8] ;  /* 0x0100020000067ab9 */ /* 0x000fe20000000a00 */
[----:B------:R-:W-:Y:S01]  /*1590*/  IMAD.U32 R4, RZ, RZ, UR4 ;  /* 0x00000004ff047e24 */ /* 0x000fe2000f8e00ff */
[----:B------:R0:W1:Y:S01]  /*15a0*/  LDC.64 R14, c[0x4][R0] ;  /* 0x01000000000e7b82 */ /* 0x0000620000000a00 */
[----:B------:R-:W-:Y:S01]  /*15b0*/  IMAD.U32 R5, RZ, RZ, UR5 ;  /* 0x00000005ff057e24 */ /* 0x000fe2000f8e00ff */
[----:B------:R-:W-:Y:S01]  /*15c0*/  ULDC.64 UR4, c[0x4][0x70] ;  /* 0x01001c0000047ab9 */ /* 0x000fe20000000a00 */
[----:B------:R-:W-:Y:S02]  /*15d0*/  IMAD.U32 R10, RZ, RZ, UR6 ;  /* 0x00000006ff0a7e24 */ /* 0x000fe4000f8e00ff */
[----:B------:R-:W-:Y:S02]  /*15e0*/  IMAD.U32 R6, RZ, RZ, UR4 ;  /* 0x00000004ff067e24 */ /* 0x000fe4000f8e00ff */
[----:B------:R-:W-:-:S02]  /*15f0*/  IMAD.U32 R7, RZ, RZ, UR5 ;  /* 0x00000005ff077e24 */ /* 0x000fc4000f8e00ff */
[----:B------:R-:W-:Y:S02]  /*1600*/  IMAD.U32 R11, RZ, RZ, UR7 ;  /* 0x00000007ff0b7e24 */ /* 0x000fe4000f8e00ff */
[----:B------:R-:W-:Y:S02]  /*1610*/  IMAD.MOV.U32 R8, RZ, RZ, 0x1e1 ;  /* 0x000001e1ff087424 */ /* 0x000fe400078e00ff */
[----:B------:R-:W-:Y:S02]  /*1620*/  IMAD.MOV.U32 R12, RZ, RZ, 0x1 ;  /* 0x00000001ff0c7424 */ /* 0x000fe400078e00ff */
[----:B0-----:R-:W-:-:S07]  /*1630*/  IMAD.MOV.U32 R13, RZ, RZ, RZ ;  /* 0x000000ffff0d7224 */ /* 0x001fce00078e00ff */
[----:B------:R-:W-:-:S07]  /*1640*/  LEPC R20, `(.L_x_15) ;  /* 0x000000001014794e */ /* 0x000fce0000000000 */
[----:B-1---5:R-:W-:Y:S05]  /*1650*/  CALL.ABS.NOINC R14 ;  /* 0x000000000e007343 */ /* 0x022fea0003c00000 */
.L_x_15:
[----:B0-----:R-:W-:-:S05]  /*1660*/  IMAD.U32 R0, RZ, RZ, UR36 ;  /* 0x00000024ff007e24 */ /* 0x001fca000f8e00ff */
[----:B------:R-:W-:-:S13]  /*1670*/  ISETP.NE.AND P0, PT, R0, 0x3, PT ;  /* 0x000000030000780c */ /* 0x000fda0003f05270 */
[----:B------:R-:W-:Y:S05]  /*1680*/  @!P0 BRA `(.L_x_16) ;  /* 0x0000000000048947 */ /* 0x000fea0003800000 */
[----:B------:R-:W-:Y:S01]  /*1690*/  BPT.TRAP 0x1 ;  /* 0x000000040000795c */ /* 0x000fe20000300000 */
.L_x_16:
[----:B------:R-:W-:Y:S02]  /*16a0*/  IMAD.U32 R3, RZ, RZ, UR44 ;  /* 0x0000002cff037e24 */ /* 0x000fe4000f8e00ff */
[----:B------:R-:W-:-:S03]  /*16b0*/  IMAD.U32 R0, RZ, RZ, UR48 ;  /* 0x00000030ff007e24 */ /* 0x000fc6000f8e00ff */
[----:B------:R-:W-:Y:S02]  /*16c0*/  LEA R3, R3, UR43, 0x3 ;  /* 0x0000002b03037c11 */ /* 0x000fe4000f8e18ff */
[----:B------:R-:W-:-:S04]  /*16d0*/  SHF.L.U32 R0, R0, 0x1f, RZ ;  /* 0x0000001f00007819 */ /* 0x000fc800000006ff */
[----:B------:R0:W1:Y:S01]  /*16e0*/  SYNCS.PHASECHK.TRANS64.TRYWAIT P1, [R3+URZ], R0 ;  /* 0x00000000030075a7 */ /* 0x000062000802017f */
[----:B------:R-:W-:Y:S05]  /*16f0*/  @!P0 BRA `(.L_x_17) ;  /* 0x0000000000048947 */ /* 0x000fea0003800000 */
[----:B------:R-:W-:Y:S01]  /*1700*/  BPT.TRAP 0x1 ;  /* 0x000000040000795c */ /* 0x000fe20000300000 */
.L_x_17:
[----:B------:R-:W-:-:S05]  /*1710*/  IMAD.U32 R4, RZ, RZ, UR47 ;  /* 0x0000002fff047e24 */ /* 0x000fca000f8e00ff */
[----:B------:R-:W-:Y:S01]  /*1720*/  ISETP.GE.AND P2, PT, R4, 0x1, PT ;  /* 0x000000010400780c */ /* 0x000fe20003f46270 */
[----:B-1----:R-:W-:-:S12]  /*1730*/  @P1 BRA `(.L_x_18) ;  /* 0x0000000000081947 */ /* 0x002fd80003800000 */
[----:B------:R-:W1:Y:S02]  /*1740*/  SYNCS.PHASECHK.TRANS64.TRYWAIT P1, [R3+URZ], R0 ;  /* 0x00000000030075a7 */ /* 0x000e64000802017f */
[----:B-1----:R-:W-:Y:S05]  /*1750*/  @!P1 BRA `(.L_x_19) ;  /* 0x000000a000649947 */ /* 0x002fea0003800000 */
.L_x_18:
[----:B------:R-:W-:Y:S05]  /*1760*/  WARPSYNC.ALL ;  /* 0x0000000000007948 */ /* 0x000fea0003800000 */
[----:B------:R-:W-:Y:S01]  /*1770*/  UIADD3 UR4, UR43, 0x100, URZ ;  /* 0x000001002b047890 */ /* 0x000fe2000fffe03f */
[----:B------:R-:W-:Y:S01]  /*1780*/  WARPGROUP.ARRIVE ;  /* 0x00000000000079c5 */ /* 0x000fe20000000000 */
[----:B------:R-:W-:Y:S02]  /*1790*/  UIADD3 UR5, UR43, 0x8100, URZ ;  /* 0x000081002b057890 */ /* 0x000fe4000fffe03f */
[----:B------:R-:W-:Y:S02]  /*17a0*/  USHF.R.U32.HI UR4, URZ, 0x4, UR4 ;  /* 0x000000043f047899 */ /* 0x000fe40008011604 */
[----:B------:R-:W-:-:S02]  /*17b0*/  USHF.R.U32.HI UR5, URZ, 0x4, UR5 ;  /* 0x000000043f057899 */ /* 0x000fc40008011605 */
[----:B------:R-:W-:Y:S02]  /*17c0*/  ULOP3.LUT UR4, UR4, 0x3fff, URZ, 0xc0, !UPT ;  /* 0x00003fff04047892 */ /* 0x000fe4000f8ec03f */
[----:B------:R-:W-:Y:S02]  /*17d0*/  ULOP3.LUT UR5, UR5, 0x3fff, URZ, 0xc0, !UPT ;  /* 0x00003fff05057892 */ /* 0x000fe4000f8ec03f */
[----:B------:R-:W-:Y:S02]  /*17e0*/  ULOP3.LUT UR4, UR4, 0x10000, URZ, 0xfc, !UPT ;  /* 0x0001000004047892 */ /* 0x000fe4000f8efc3f */
[----:B------:R-:W-:Y:S02]  /*17f0*/  ULOP3.LUT UR5, UR5, 0x10000, URZ, 0xfc, !UPT ;  /* 0x0001000005057892 */ /* 0x000fe4000f8efc3f */
[----:B------:R-:W-:Y:S02]  /*1800*/  ULEA UR7, UR44, UR4, 0xa ;  /* 0x000000042c077291 */ /* 0x000fe4000f8e503f */
[----:B------:R-:W-:Y:S01]  /*1810*/  ULEA UR6, UR44, UR5, 0xc ;  /* 0x000000052c067291 */ /* 0x000fe2000f8e603f */
[----:B------:R-:W-:Y:S01]  /*1820*/  UMOV UR9, 0x40000040 ;  /* 0x4000004000097882 */ /* 0x000fe20000000000 */
[----:B------:R-:W-:-:S03]  /*1830*/  UMOV UR11, 0x40000040 ;  /* 0x40000040000b7882 */ /* 0x000fc60000000000 */
[----:B------:R-:W-:Y:S02]  /*1840*/  UMOV UR8, UR7 ;  /* 0x0000000700087c82 */ /* 0x000fe40008000000 */
[----:B------:R-:W-:Y:S02]  /*1850*/  UMOV UR10, UR6 ;  /* 0x00000006000a7c82 */ /* 0x000fe40008000000 */
[----:B------:R-:W-:Y:S01]  /*1860*/  HGMMA.64x256x16.F32.BF16 R24, gdesc[UR8], RZ, !UPT, gsb0 ;  /* 0x03e00000081879f0 */ /* 0x000fe2000c0018ff */
[----:B------:R-:W-:Y:S02]  /*1870*/  UIADD3 UR8, UR7, 0x2, URZ ;  /* 0x0000000207087890 */ /* 0x000fe4000fffe03f */
[----:B------:R-:W-:Y:S01]  /*1880*/  UIADD3 UR10, UR6, 0x2, URZ ;  /* 0x00000002060a7890 */ /* 0x000fe2000fffe03f */
[----:B------:R-:W-:Y:S01]  /*1890*/  UMOV UR9, 0x40000040 ;  /* 0x4000004000097882 */ /* 0x000fe20000000000 */
[----:B------:R-:W-:Y:S01]  /*18a0*/  UMOV UR11, 0x40000040 ;  /* 0x40000040000b7882 */ /* 0x000fe20000000000 */
[----:B------:R-:W-:-:S02]  /*18b0*/  WARPGROUP.DEPBAR.LE gsb0, 0x0 ;  /* 0x00008000000079c5 */ /* 0x000fc40000010000 */
[----:B------:R-:W-:-:S15]  /*18c0*/  WARPGROUP.ARRIVE ;  /* 0x00000000000079c5 */ /* 0x000fde0000000000 */
[----:B------:R-:W-:-:S05]  /*18d0*/  NOP ;  /* 0x0000000000007918 */ /* 0x000fca0000000000 */
[----:B------:R-:W-:Y:S01]  /*18e0*/  HGMMA.64x256x16.F32.BF16 R24, gdesc[UR8], R24, gsb0 ;  /* 0x03e00000081879f0 */ /* 0x000fe20008001818 */
[----:B------:R-:W-:Y:S02]  /*18f0*/  UIADD3 UR8, UR7, 0x4, URZ ;  /* 0x0000000407087890 */ /* 0x000fe4000fffe03f */
[----:B------:R-:W-:Y:S01]  /*1900*/  UIADD3 UR10, UR6, 0x4, URZ ;  /* 0x00000004060a7890 */ /* 0x000fe2000fffe03f */
[----:B------:R-:W-:Y:S01]  /*1910*/  UMOV UR9, 0x40000040 ;  /* 0x4000004000097882 */ /* 0x000fe20000000000 */
[----:B------:R-:W-:Y:S01]  /*1920*/  UMOV UR11, 0x40000040 ;  /* 0x40000040000b7882 */ /* 0x000fe20000000000 */
[----:B------:R-:W-:Y:S02]  /*1930*/  WARPGROUP.DEPBAR.LE gsb0, 0x0 ;  /* 0x00008000000079c5 */ /* 0x000fe40000010000 */
        /* <DEDUP_REMOVED lines=42> */
[----:B------:R-:W-:Y:S03]  /*1be0*/  HGMMA.64x256x16.F32.BF16 R24, gdesc[UR8], R24, gsb0 ;  /* 0x03e00000081879f0 */ /* 0x000fe60008001818 */
[----:B------:R-:W-:Y:S02]  /*1bf0*/  WARPGROUP.DEPBAR.LE gsb0, 0x0 ;  /* 0x00008000000079c5 */ /* 0x000fe40000010000 */
[----:B------:R-:W-:Y:S05]  /*1c00*/  @!P2 BRA `(.L_x_20) ;  /* 0x0000000400a0a947 */ /* 0x000fea0003800000 */
[----:B------:R-:W-:Y:S01]  /*1c10*/  UIADD3 UR6, UR44, 0x1, URZ ;  /* 0x000000012c067890 */ /* 0x000fe2000fffe03f */
[----:B01----:R-:W-:-:S03]  /*1c20*/  IMAD.U32 R0, RZ, RZ, UR47 ;  /* 0x0000002fff007e24 */ /* 0x003fc6000f8e00ff */
[----:B------:R-:W-:-:S04]  /*1c30*/  UISETP.NE.AND UP0, UPT, UR6, 0x2, UPT ;  /* 0x000000020600788c */ /* 0x000fc8000bf05270 */
[----:B------:R-:W-:Y:S02]  /*1c40*/  USEL UR7, URZ, 0x1, UP0 ;  /* 0x000000013f077887 */ /* 0x000fe40008000000 */
[----:B------:R-:W-:Y:S02]  /*1c50*/  USEL UR6, UR6, URZ, UP0 ;  /* 0x0000003f06067287 */ /* 0x000fe40008000000 */
[----:B------:R-:W-:-:S06]  /*1c60*/  ULOP3.LUT UR7, UR48, UR7, URZ, 0x3c, !UPT ;  /* 0x0000000730077292 */ /* 0x000fcc000f8e3c3f */
[----:B------:R-:W-:Y:S01]  /*1c70*/  IMAD.U32 R5, RZ, RZ, UR7 ;  /* 0x00000007ff057e24 */ /* 0x000fe2000f8e00ff */
[----:B------:R-:W-:-:S06]  /*1c80*/  UMOV UR7, UR44 ;  /* 0x0000002c00077c82 */ /* 0x000fcc0008000000 */
.L_x_27:
[----:B01----:R-:W-:Y:S05]  /*1c90*/  @!P0 BRA `(.L_x_21) ;  /* 0x0000000000048947 */ /* 0x003fea0003800000 */
[----:B------:R-:W-:Y:S01]  /*1ca0*/  BPT.TRAP 0x1 ;  /* 0x000000040000795c */ /* 0x000fe20000300000 */
.L_x_21:
[----:B------:R-:W-:Y:S01]  /*1cb0*/  ULEA UR8, UR6, UR43, 0x3 ;  /* 0x0000002b06087291 */ /* 0x000fe2000f8e183f */
[----:B------:R-:W-:-:S08]  /*1cc0*/  SHF.L.U32 R3, R5, 0x1f, RZ ;  /* 0x0000001f05037819 */ /* 0x000fd000000006ff */
[----:B------:R0:W1:Y:S01]  /*1cd0*/  SYNCS.PHASECHK.TRANS64.TRYWAIT P1, [UR8], R3 ;  /* 0x00000003ff0075a7 */ /* 0x0000620008020148 */
[----:B------:R-:W-:Y:S05]  /*1ce0*/  @!P0 BRA `(.L_x_22) ;  /* 0x0000000000048947 */ /* 0x000fea0003800000 */
[----:B------:R-:W-:Y:S01]  /*1cf0*/  BPT.TRAP 0x1 ;  /* 0x000000040000795c */ /* 0x000fe20000300000 */
.L_x_22:
[----:B-1----:R-:W-:Y:S05]  /*1d00*/  @P1 BRA `(.L_x_23) ;  /* 0x0000000000081947 */ /* 0x002fea0003800000 */
[----:B------:R-:W1:Y:S02]  /*1d10*/  SYNCS.PHASECHK.TRANS64.TRYWAIT P1, [UR8], R3 ;  /* 0x00000003ff0075a7 */ /* 0x000e640008020148 */
[----:B-1----:R-:W-:Y:S05]  /*1d20*/  @!P1 BRA `(.L_x_24) ;  /* 0x0000009c00049947 */ /* 0x002fea0003800000 */
.L_x_23:
[----:B------:R-:W-:Y:S01]  /*1d30*/  ULEA UR13, UR6, UR4, 0xa ;  /* 0x00000004060d7291 */ /* 0x000fe2000f8e503f */
[----:B------:R-:W-:Y:S01]  /*1d40*/  WARPGROUP.ARRIVE ;  /* 0x00000000000079c5 */ /* 0x000fe20000000000 */
[----:B------:R-:W-:Y:S01]  /*1d50*/  ULEA UR12, UR6, UR5, 0xc ;  /* 0x00000005060c7291 */ /* 0x000fe2000f8e603f */
[----:B------:R-:W-:Y:S01]  /*1d60*/  UMOV UR9, 0x40000040 ;  /* 0x4000004000097882 */ /* 0x000fe20000000000 */
[----:B------:R-:W-:-:S03]  /*1d70*/  UMOV UR11, 0x40000040 ;  /* 0x40000040000b7882 */ /* 0x000fc60000000000 */
[----:B------:R-:W-:Y:S02]  /*1d80*/  UMOV UR8, UR13 ;  /* 0x0000000d00087c82 */ /* 0x000fe40008000000 */
[----:B------:R-:W-:Y:S02]  /*1d90*/  UMOV UR10, UR12 ;  /* 0x0000000c000a7c82 */ /* 0x000fe40008000000 */
[----:B------:R-:W-:Y:S01]  /*1da0*/  HGMMA.64x256x16.F32.BF16 R24, gdesc[UR8], R24, gsb0 ;  /* 0x03e00000081879f0 */ /* 0x000fe20008001818 */
        /* <DEDUP_REMOVED lines=58> */
[----:B------:R-:W-:Y:S01]  /*2150*/  BPT.TRAP 0x1 ;  /* 0x000000040000795c */ /* 0x000fe20000300000 */
.L_x_25:
[----:B------:R-:W-:Y:S02]  /*2160*/  UISETP.GT.U32.AND UP0, UPT, UR42, 0x1, UPT ;  /* 0x000000012a00788c */ /* 0x000fe4000bf04070 */
[----:B------:R-:W-:-:S04]  /*2170*/  ULEA UR8, UR7, UR43, 0x3 ;  /* 0x0000002b07087291 */ /* 0x000fc8000f8e183f */
[----:B------:R-:W-:Y:S01]  /*2180*/  UIADD3 UR8, UR8, 0x10, URZ ;  /* 0x0000001008087890 */ /* 0x000fe2000fffe03f */
[----:B------:R-:W-:-:S03]  /*2190*/  PLOP3.LUT P1, PT, PT, PT, UP0, 0x80, 0x0 ;  /* 0x000000000000781c */ /* 0x000fc60003f2f008 */
[----:B------:R-:W-:-:S09]  /*21a0*/  UPRMT UR8, URZ, 0x654, UR8 ;  /* 0x000006543f087896 */ /* 0x000fd20008000008 */
[----:B------:R-:W-:Y:S01]  /*21b0*/  SYNCS.ARRIVE.TRANS64.RED.A1T0 RZ, [UR8], RZ ;  /* 0x000000ffffff79a7 */ /* 0x000fe20008100408 */
[----:B------:R-:W-:Y:S05]  /*21c0*/  @P1 BRA `(.L_x_26) ;  /* 0x0000000000041947 */ /* 0x000fea0003800000 */
[----:B------:R-:W-:Y:S01]  /*21d0*/  BPT.TRAP 0x1 ;  /* 0x000000040000795c */ /* 0x000fe20000300000 */
.L_x_26:
[----:B------:R-:W-:Y:S01]  /*21e0*/  UIADD3 UR6, UR6, 0x1, URZ ;  /* 0x0000000106067890 */ /* 0x000fe2000fffe03f */
[C---:B------:R-:W-:Y:S01]  /*21f0*/  ISETP.GT.AND P1, PT, R0.reuse, 0x1, PT ;  /* 0x000000010000780c */ /* 0x040fe20003f24270 */
[----:B------:R-:W-:Y:S01]  /*2200*/  UIADD3 UR7, UR7, 0x1, URZ ;  /* 0x0000000107077890 */ /* 0x000fe2000fffe03f */
[----:B------:R-:W-:Y:S01]  /*2210*/  VIADD R0, R0, 0xffffffff ;  /* 0xffffffff00007836 */ /* 0x000fe20000000000 */
[----:B------:R-:W-:Y:S02]  /*2220*/  UISETP.NE.AND UP0, UPT, UR6, 0x2, UPT ;  /* 0x000000020600788c */ /* 0x000fe4000bf05270 */
[----:B------:R-:W-:Y:S02]  /*2230*/  UISETP.NE.AND UP1, UPT, UR7, 0x2, UPT ;  /* 0x000000020700788c */ /* 0x000fe4000bf25270 */
[----:B------:R-:W-:Y:S02]  /*2240*/  USEL UR8, URZ, 0x1, UP0 ;  /* 0x000000013f087887 */ /* 0x000fe40008000000 */
[----:B------:R-:W-:-:S02]  /*2250*/  USEL UR6, UR6, URZ, UP0 ;  /* 0x0000003f06067287 */ /* 0x000fc40008000000 */
[----:B------:R-:W-:Y:S02]  /*2260*/  USEL UR7, UR7, URZ, UP1 ;  /* 0x0000003f07077287 */ /* 0x000fe40008800000 */
[----:B------:R-:W-:Y:S01]  /*2270*/  LOP3.LUT R5, R5, UR8, RZ, 0x3c, !PT ;  /* 0x0000000805057c12 */ /* 0x000fe2000f8e3cff */
[----:B------:R-:W-:Y:S09]  /*2280*/  @P1 BRA `(.L_x_27) ;  /* 0xfffffff800801947 */ /* 0x000ff2000383ffff */
.L_x_20:
[----:B------:R-:W-:Y:S01]  /*2290*/  ULDC UR6, c[0x0][0x28c] ;  /* 0x0000a30000067ab9 */ /* 0x000fe20000000800 */
[----:B------:R2:W-:Y:S01]  /*22a0*/  SYNCS.ARRIVE.TRANS64.A1T0 RZ, [R156+UR46], RZ ;  /* 0x000000ff9cff79a7 */ /* 0x0005e2000810002e */
[----:B------:R-:W-:-:S06]  /*22b0*/  UISETP.GE.AND UP0, UPT, UR6, 0x1, UPT ;  /* 0x000000010600788c */ /* 0x000fcc000bf06270 */
[----:B------:R-:W-:-:S13]  /*22c0*/  PLOP3.LUT P1, PT, PT, PT, UP0, 0x80, 0x0 ;  /* 0x000000000000781c */ /* 0x000fda0003f2f008 */
[----:B--2---:R-:W-:Y:S05]  /*22d0*/  @!P1 BRA `(.L_x_28) ;  /* 0x0000000000309947 */ /* 0x004fea0003800000 */
[----:B------:R-:W-:Y:S05]  /*22e0*/  @!P0 BRA `(.L_x_29) ;  /* 0x0000000000048947 */ /* 0x000fea0003800000 */
[----:B------:R-:W-:Y:S01]  /*22f0*/  BPT.TRAP 0x1 ;  /* 0x000000040000795c */ /* 0x000fe20000300000 */
.L_x_29:
[----:B------:R-:W-:Y:S02]  /*2300*/  UIADD3 UR4, UR47, UR44, URZ ;  /* 0x0000002c2f047290 */ /* 0x000fe4000fffe03f */
[----:B------:R-:W-:Y:S02]  /*2310*/  UISETP.GT.U32.AND UP0, UPT, UR42, 0x1, UPT ;  /* 0x000000012a00788c */ /* 0x000fe4000bf04070 */
[----:B------:R-:W-:-:S04]  /*2320*/  USHF.L.U32 UR4, UR4, 0x3, URZ ;  /* 0x0000000304047899 */ /* 0x000fc8000800063f */
[----:B------:R-:W-:Y:S01]  /*2330*/  ULOP3.LUT UR4, UR4, 0x8, URZ, 0xc0, !UPT ;  /* 0x0000000804047892 */ /* 0x000fe2000f8ec03f */
[----:B------:R-:W-:-:S03]  /*2340*/  PLOP3.LUT P0, PT, PT, PT, UP0, 0x80, 0x0 ;  /* 0x000000000000781c */ /* 0x000fc60003f0f008 */
[----:B------:R-:W-:-:S04]  /*2350*/  UIADD3 UR4, UR43, 0x10, UR4 ;  /* 0x000000102b047890 */ /* 0x000fc8000fffe004 */
[----:B------:R-:W-:-:S09]  /*2360*/  UPRMT UR4, URZ, 0x654, UR4 ;  /* 0x000006543f047896 */ /* 0x000fd20008000004 */
[----:B------:R-:W-:Y:S01]  /*2370*/  SYNCS.ARRIVE.TRANS64.RED.A1T0 RZ, [UR4], RZ ;  /* 0x000000ffffff79a7 */ /* 0x000fe20008100404 */
[----:B------:R-:W-:Y:S05]  /*2380*/  @P0 BRA `(.L_x_28) ;  /* 0x0000000000040947 */ /* 0x000fea0003800000 */
[----:B------:R-:W-:Y:S01]  /*2390*/  BPT.TRAP 0x1 ;  /* 0x000000040000795c */ /* 0x000fe20000300000 */
.L_x_28:
[----:B01----:R-:W-:Y:S01]  /*23a0*/  SHF.L.U32 R0, R166, 0x1f, RZ ;  /* 0x0000001fa6007819 */ /* 0x003fe200000006ff */
[----:B------:R-:W-:Y:S01]  /*23b0*/  ULEA UR7, UR37, UR44, 0x1 ;  /* 0x0000002c25077291 */ /* 0x000fe2000f8e083f */
[----:B------:R-:W0:Y:S01]  /*23c0*/  LDC R7, c[0x0][0x288] ;  /* 0x0000a200ff077b82 */ /* 0x000e220000000800 */
[----:B------:R-:W-:Y:S01]  /*23d0*/  UIADD3 UR4, UR6, 0xfe, URZ ;  /* 0x000000fe06047890 */ /* 0x000fe2000fffe03f */
[----:B------:R-:W-:Y:S01]  /*23e0*/  IMAD.SHL.U32 R12, R154, 0x2, RZ ;  /* 0x000000029a0c7824 */ /* 0x000fe200078e00ff */
[----:B------:R-:W-:Y:S02]  /*23f0*/  USHF.R.U32.HI UR5, URZ, 0x1, UR7 ;  /* 0x000000013f057899 */ /* 0x000fe40008011607 */
[----:B------:R-:W-:Y:S02]  /*2400*/  UISETP.GT.U32.AND UP0, UPT, UR7, 0x1, UPT ;  /* 0x000000010700788c */ /* 0x000fe4000bf04070 */
[----:B------:R-:W-:Y:S01]  /*2410*/  ULOP3.LUT UR5, UR5, 0x1, URZ, 0xc0, !UPT ;  /* 0x0000000105057892 */ /* 0x000fe2000f8ec03f */
[----:B------:R-:W1:Y:S01]  /*2420*/  SYNCS.PHASECHK.TRANS64.TRYWAIT P0, [R155+UR45+0x10], R0 ;  /* 0x000010009b0075a7 */ /* 0x000e62000800016d */
[----:B------:R-:W-:Y:S01]  /*2430*/  UISETP.LT.U32.AND UP0, UPT, UR4, 0xff, UP0 ;  /* 0x000000ff0400788c */ /* 0x000fe20008701070 */
[----:B------:R-:W-:Y:S01]  /*2440*/  SHF.R.S32.HI R13, RZ, 0x1f, R12 ;  /* 0x0000001fff0d7819 */ /* 0x000fe2000001140c */
[----:B------:R-:W-:-:S02]  /*2450*/  UISETP.NE.U32.AND UP1, UPT, UR5, 0x1, UPT ;  /* 0x000000010500788c */ /* 0x000fc4000bf25070 */
[----:B------:R-:W-:Y:S02]  /*2460*/  USEL UR5, URZ, 0x1, !UP0 ;  /* 0x000000013f057887 */ /* 0x000fe4000c000000 */
[----:B------:R-:W-:-:S04]  /*2470*/  UISETP.GT.U32.AND UP1, UPT, UR4, 0xfe, !UP1 ;  /* 0x000000fe0400788c */ /* 0x000fc8000cf24070 */
[----:B------:R-:W-:-:S04]  /*2480*/  USEL UR4, URZ, 0x1, !UP1 ;  /* 0x000000013f047887 */ /* 0x000fc8000c800000 */
[----:B------:R-:W-:Y:S01]  /*2490*/  ULOP3.LUT UR48, UR4, UR48, UR5, 0x96, !UPT ;  /* 0x0000003004307292 */ /* 0x000fe2000f8e9605 */
[----:B01----:R-:W-:Y:S11]  /*24a0*/  @!P0 BRA `(.L_x_30) ;  /* 0x00000094003c8947 */ /* 0x003ff60003800000 */
.L_x_310:
[----:B------:R-:W-:Y:S01]  /*24b0*/  IMAD.SHL.U32 R6, R18, 0x40, RZ ;  /* 0x0000004012067824 */ /* 0x000fe200078e00ff */
[----:B------:R-:W-:Y:S01]  /*24c0*/  ULDC UR6, c[0x0][0x284] ;  /* 0x0000a10000067ab9 */ /* 0x000fe20000000800 */
[----:B------:R-:W-:Y:S01]  /*24d0*/  IMAD.SHL.U32 R14, R2, 0x100, RZ ;  /* 0x00000100020e7824 */ /* 0x000fe200078e00ff */
[----:B------:R-:W-:Y:S01]  /*24e0*/  SHF.R.S32.HI R163, RZ, 0x1f, R19 ;  /* 0x0000001fffa37819 */ /* 0x000fe20000011413 */
[----:B------:R-:W-:Y:S01]  /*24f0*/  ULDC.64 UR4, c[0x0][0x5d0] ;  /* 0x0001740000047ab9 */ /* 0x000fe20000000a00 */
[----:B------:R-:W-:Y:S01]  /*2500*/  ISETP.GE.AND P0, PT, R6, UR6, PT ;  /* 0x0000000606007c0c */ /* 0x000fe2000bf06270 */
[----:B------:R-:W-:Y:S01]  /*2510*/  IMAD.WIDE.U32 R2, R19, UR4, R12 ;  /* 0x0000000413027c25 */ /* 0x000fe2000f8e000c */
[----:B------:R-:W-:Y:S01]  /*2520*/  SHF.R.S32.HI R15, RZ, 0x1f, R14 ;  /* 0x0000001fff0f7819 */ /* 0x000fe2000001140e */
[----:B------:R-:W-:Y:S01]  /*2530*/  ULOP3.LUT UR44, UR44, 0x1, URZ, 0xc0, !UPT ;  /* 0x000000012c2c7892 */ /* 0x000fe2000f8ec03f */
[C---:B------:R-:W-:Y:S01]  /*2540*/  ISETP.GE.OR P0, PT, R14.reuse, R7, P0 ;  /* 0x000000070e00720c */ /* 0x040fe20000706670 */
[----:B0-----:R-:W-:Y:S01]  /*2550*/  IMAD R0, R163, UR4, RZ ;  /* 0x00000004a3007c24 */ /* 0x001fe2000f8e02ff */
[----:B------:R-:W-:-:S03]  /*2560*/  IADD3 R4, P1, R14, R2, RZ ;  /* 0x000000020e047210 */ /* 0x000fc60007f3e0ff */
[----:B------:R-:W-:-:S05]  /*2570*/  IMAD R5, R19, UR5, R0 ;  /* 0x0000000513057c24 */ /* 0x000fca000f8e0200 */
[----:B------:R-:W-:-:S03]  /*2580*/  IADD3.X R5, R15, R3, R5, P1, !PT ;  /* 0x000000030f057210 */ /* 0x000fc60000ffe405 */
[----:B------:R-:W-:Y:S05]  /*2590*/  @P0 BRA `(.L_x_31) ;  /* 0x0000007c00100947 */ /* 0x000fea0003800000 */
[----:B------:R-:W0:Y:S01]  /*25a0*/  LDC.64 R10, c[0x0][0x5c8] ;  /* 0x00017200ff0a7b82 */ /* 0x000e220000000a00 */
[----:B-----5:R-:W-:Y:S01]  /*25b0*/  FSETP.NEU.AND P0, PT, R22, RZ, PT ;  /* 0x000000ff1600720b */ /* 0x020fe20003f0d000 */
[----:B------:R-:W-:Y:S01]  /*25c0*/  IMAD R3, R154, -0x2, R7 ;  /* 0xfffffffe9a037824 */ /* 0x000fe200078e0207 */
[----:B------:R-:W-:Y:S01]  /*25d0*/  BSSY B0, `(.L_x_31) ;  /* 0x00007c0000007945 */ /* 0x000fe20003800000 */
[----:B------:R-:W-:-:S04]  /*25e0*/  IMAD.WIDE R160, R18, 0x40, R152 ;  /* 0x0000004012a07825 */ /* 0x000fc800078e0298 */
[----:B------:R-:W-:Y:S02]  /*25f0*/  IMAD.IADD R0, R3, 0x1, -R14 ;  /* 0x0000000103007824 */ /* 0x000fe400078e0a0e */
[----:B------:R-:W-:-:S03]  /*2600*/  IMAD.IADD R2, R159, 0x1, -R6 ;  /* 0x000000019f027824 */ /* 0x000fc600078e0a06 */
[----:B------:R-:W-:-:S04]  /*2610*/  ISETP.GT.AND P2, PT, R0, RZ, PT ;  /* 0x000000ff0000720c */ /* 0x000fc80003f44270 */
[----:B------:R-:W-:Y:S01]  /*2620*/  ISETP.GT.AND P1, PT, R2, RZ, P2 ;  /* 0x000000ff0200720c */ /* 0x000fe20001724270 */
[-C--:B0-----:R-:W-:Y:S02]  /*2630*/  IMAD R3, R161, R10.reuse, RZ ;  /* 0x0000000aa1037224 */ /* 0x081fe400078e02ff */
[----:B------:R-:W-:-:S04]  /*2640*/  IMAD.WIDE.U32 R168, R160, R10, R4 ;  /* 0x0000000aa0a87225 */ /* 0x000fc800078e0004 */
[----:B------:R-:W-:-:S04]  /*2650*/  IMAD R3, R160, R11, R3 ;  /* 0x0000000ba0037224 */ /* 0x000fc800078e0203 */
[----:B------:R-:W-:Y:S01]  /*2660*/  IMAD.IADD R173, R169, 0x1, R3 ;  /* 0x00000001a9ad7824 */ /* 0x000fe200078e0203 */
[----:B------:R-:W-:Y:S06]  /*2670*/  @!P0 BRA `(.L_x_32) ;  /* 0x00000054009c8947 */ /* 0x000fec0003800000 */
[----:B------:R-:W0:Y:S01]  /*2680*/  LDC.64 R20, c[0x0][0x5b8] ;  /* 0x00016e00ff147b82 */ /* 0x000e220000000a00 */
[----:B------:R-:W-:-:S07]  /*2690*/  ULDC.64 UR4, c[0x0][0x5c0] ;  /* 0x0001700000047ab9 */ /* 0x000fce0000000a00 */
[----:B------:R-:W1:Y:S08]  /*26a0*/  LDC.64 R170, c[0x0][0x5b0] ;  /* 0x00016c00ffaa7b82 */ /* 0x000e700000000a00 */
[----:B------:R-:W2:Y:S01]  /*26b0*/  LDC.64 R8, c[0x0][0x5a8] ;  /* 0x00016a00ff087b82 */ /* 0x000ea20000000a00 */
[-C--:B0-----:R-:W-:Y:S02]  /*26c0*/  IMAD R6, R163, R20.reuse, RZ ;  /* 0x00000014a3067224 */ /* 0x081fe400078e02ff */
[----:B------:R-:W-:-:S04]  /*26d0*/  IMAD.WIDE.U32 R4, R19, R20, R12 ;  /* 0x0000001413047225 */ /* 0x000fc800078e000c */
[----:B------:R-:W-:Y:S01]  /*26e0*/  IMAD R167, R19, R21, R6 ;  /* 0x0000001513a77224 */ /* 0x000fe200078e0206 */
[----:B------:R-:W-:Y:S01]  /*26f0*/  IADD3 R162, P0, R14, R4, RZ ;  /* 0x000000040ea27210 */ /* 0x000fe20007f1e0ff */
[----:B-1----:R-:W-:-:S03]  /*2700*/  IMAD R3, R161, R170, RZ ;  /* 0x000000aaa1037224 */ /* 0x002fc600078e02ff */
[----:B------:R-:W-:Y:S01]  /*2710*/  IADD3.X R163, R15, R5, R167, P0, !PT ;  /* 0x000000050fa37210 */ /* 0x000fe200007fe4a7 */
[C---:B------:R-:W-:Y:S02]  /*2720*/  IMAD R169, R160.reuse, R171, R3 ;  /* 0x000000aba0a97224 */ /* 0x040fe400078e0203 */
[----:B------:R-:W-:-:S04]  /*2730*/  IMAD.WIDE.U32 R4, R160, R170, R162 ;  /* 0x000000aaa0047225 */ /* 0x000fc800078e00a2 */
[----:B------:R-:W-:Y:S01]  /*2740*/  IMAD.IADD R3, R5, 0x1, R169 ;  /* 0x0000000105037824 */ /* 0x000fe200078e02a9 */
[----:B--2---:R-:W-:-:S04]  /*2750*/  LEA R6, P0, R4, R8, 0x1 ;  /* 0x0000000804067211 */ /* 0x004fc800078008ff */
[----:B------:R-:W-:-:S05]  /*2760*/  LEA.HI.X R7, R4, R9, R3, 0x1, P0 ;  /* 0x0000000904077211 */ /* 0x000fca00000f0c03 */
[----:B------:R0:W2:Y:S01]  /*2770*/  @P1 LDG.E.LTC128B.U16 R3, desc[UR50][R6.64] ;  /* 0x0000003206031981 */ /* 0x0000a2000c1e1520 */
[----:B------:R-:W-:Y:S01]  /*2780*/  IMAD.WIDE.U32 R4, R160, R170, R14 ;  /* 0x000000aaa0047225 */ /* 0x000fe200078e000e */
[----:B------:R-:W-:Y:S02]  /*2790*/  BSSY B1, `(.L_x_33) ;  /* 0x0000014000017945 */ /* 0x000fe40003800000 */
[----:B------:R-:W-:-:S04]  /*27a0*/  IADD3 R164, P0, R12, R4, RZ ;  /* 0x000000040ca47210 */ /* 0x000fc80007f1e0ff */
[----:B------:R-:W-:Y:S02]  /*27b0*/  IADD3.X R165, R13, R169, R5, P0, !PT ;  /* 0x000000a90da57210 */ /* 0x000fe400007fe405 */
[----:B------:R-:W-:Y:S01]  /*27c0*/  LEA R4, P0, R168, UR4, 0x1 ;  /* 0x00000004a8047c11 */ /* 0x000fe2000f8008ff */
[----:B------:R-:W-:-:S03]  /*27d0*/  IMAD.WIDE.U32 R164, R19, R20, R164 ;  /* 0x0000001413a47225 */ /* 0x000fc600078e00a4 */
[----:B------:R-:W-:Y:S02]  /*27e0*/  LEA.HI.X R5, R168, UR5, R173, 0x1, P0 ;  /* 0x00000005a8057c11 */ /* 0x000fe400080f0cad */
[----:B------:R-:W-:Y:S01]  /*27f0*/  ISETP.GT.AND P0, PT, R0, 0x1, PT ;  /* 0x000000010000780c */ /* 0x000fe20003f04270 */
[----:B0-----:R-:W-:Y:S01]  /*2800*/  IMAD.IADD R7, R167, 0x1, R165 ;  /* 0x00000001a7077824 */ /* 0x001fe200078e02a5 */
[----:B------:R-:W-:Y:S02]  /*2810*/  LEA R6, P4, R164, R8, 0x1 ;  /* 0x00000008a4067211 */ /* 0x000fe400078808ff */
[----:B------:R-:W-:Y:S02]  /*2820*/  ISETP.GT.AND P3, PT, R2, RZ, P0 ;  /* 0x000000ff0200720c */ /* 0x000fe40000764270 */
[----:B------:R-:W-:Y:S01]  /*2830*/  LEA.HI.X R7, R164, R9, R7, 0x1, P4 ;  /* 0x00000009a4077211 */ /* 0x000fe200020f0c07 */
[C---:B------:R-:W-:Y:S01]  /*2840*/  IMAD.SHL.U32 R164, R170.reuse, 0x8, RZ ;  /* 0x00000008aaa47824 */ /* 0x040fe200078e00ff */
[----:B------:R-:W-:Y:S01]  /*2850*/  SHF.L.U64.HI R165, R170, 0x3, R171 ;  /* 0x00000003aaa57819 */ /* 0x000fe200000102ab */
[----:B--2---:R-:W-:-:S04]  /*2860*/  IMAD.U32 R21, R3, 0x10000, RZ ;  /* 0x0001000003157824 */ /* 0x004fc800078e00ff */
[----:B------:R-:W-:-:S04]  /*2870*/  FMUL R21, R21, R22 ;  /* 0x0000001615157220 */ /* 0x000fc80000400000 */
[----:B------:R-:W-:-:S05]  /*2880*/  FFMA R21, R24, R23, R21 ;  /* 0x0000001718157223 */ /* 0x000fca0000000015 */
[----:B------:R-:W-:-:S05]  /*2890*/  F2FP.BF16.F32.PACK_AB R21, RZ, R21 ;  /* 0x00000015ff15723e */ /* 0x000fca00000010ff */
[----:B------:R0:W-:Y:S01]  /*28a0*/  @P1 STG.E.U16 desc[UR50][R4.64], R21 ;  /* 0x0000001504001986 */ /* 0x0001e2000c101532 */
[----:B------:R-:W-:Y:S05]  /*28b0*/  @!P3 BRA `(.L_x_34) ;  /* 0x000000000004b947 */ /* 0x000fea0003800000 */
[----:B------:R1:W5:Y:S02]  /*28c0*/  LDG.E.LTC128B.U16 R3, desc[UR50][R6.64+0x2] ;  /* 0x0000023206037981 */ /* 0x000364000c1e1520 */
.L_x_34:
[----:B------:R-:W-:Y:S05]  /*28d0*/  BSYNC B1 ;  /* 0x0000000000017941 */ /* 0x000fea0003800000 */
.L_x_33:
[----:B0----5:R-:W-:Y:S01]  /*28e0*/  IMAD.U32 R21, R3, 0x10000, RZ ;  /* 0x0001000003157824 */ /* 0x021fe200078e00ff */
[----:B------:R-:W-:Y:S01]  /*28f0*/  ISETP.GT.AND P2, PT, R2, 0x8, P2 ;  /* 0x000000080200780c */ /* 0x000fe20001744270 */
[----:B------:R-:W-:-:S04]  /*2900*/  IMAD.WIDE.U32 R164, R160, R170, R164 ;  /* 0x000000aaa0a47225 */ /* 0x000fc800078e00a4 */
[----:B------:R-:W-:Y:S01]  /*2910*/  FMUL R18, R21, R22 ;  /* 0x0000001615127220 */ /* 0x000fe20000400000 */
[----:B------:R-:W-:Y:S01]  /*2920*/  IMAD.IADD R169, R169, 0x1, R165 ;  /* 0x00000001a9a97824 */ /* 0x000fe200078e02a5 */
[----:B------:R-:W-:Y:S02]  /*2930*/  IADD3 R21, P1, R162, R164, RZ ;  /* 0x000000a4a2157210 */ /* 0x000fe40007f3e0ff */
[----:B------:R-:W-:-:S03]  /*2940*/  FFMA R18, R25, R23, R18 ;  /* 0x0000001719127223 */ /* 0x000fc60000000012 */
[----:B------:R-:W-:Y:S01]  /*2950*/  IMAD.X R162, R169, 0x1, R163, P1 ;  /* 0x00000001a9a27824 */ /* 0x000fe200008e06a3 */
[C---:B------:R-:W-:Y:S02]  /*2960*/  LEA R24, P1, R21.reuse, R8, 0x1 ;  /* 0x0000000815187211 */ /* 0x040fe400078208ff */
[----:B------:R-:W-:Y:S02]  /*2970*/  F2FP.BF16.F32.PACK_AB R18, RZ, R18 ;  /* 0x00000012ff12723e */ /* 0x000fe400000010ff */
[----:B------:R-:W-:Y:S02]  /*2980*/  LEA.HI.X R25, R21, R9, R162, 0x1, P1 ;  /* 0x0000000915197211 */ /* 0x000fe400008f0ca2 */
[----:B------:R-:W-:Y:S02]  /*2990*/  PRMT R21, R18, 0x7610, R21 ;  /* 0x0000761012157816 */ /* 0x000fe40000000015 */
[----:B------:R-:W-:-:S03]  /*29a0*/  PRMT R18, R3, 0x7610, R18 ;  /* 0x0000761003127816 */ /* 0x000fc60000000012 */
[----:B------:R0:W-:Y:S04]  /*29b0*/  @P3 STG.E.U16 desc[UR50][R4.64+0x2], R21 ;  /* 0x0000021504003986 */ /* 0x0001e8000c101532 */
[----:B------:R-:W2:Y:S01]  /*29c0*/  @P2 LDG.E.LTC128B.U16 R18, desc[UR50][R24.64] ;  /* 0x0000003218122981 */ /* 0x000ea2000c1e1520 */
[----:B------:R-:W-:Y:S01]  /*29d0*/  IADD3 R12, P1, P3, R12, R164, R14 ;  /* 0x000000a40c0c7210 */ /* 0x000fe20007b3e00e */
[----:B------:R-:W-:Y:S01]  /*29e0*/  BSSY B1, `(.L_x_35) ;  /* 0x0000011000017945 */ /* 0x000fe20003800000 */
[C---:B------:R-:W-:Y:S02]  /*29f0*/  SHF.L.U64.HI R11, R10.reuse, 0x4, R11 ;  /* 0x000000040a0b7819 */ /* 0x040fe4000001020b */
[----:B------:R-:W-:Y:S02]  /*2a00*/  IADD3.X R13, R13, R169, R15, P1, P3 ;  /* 0x000000a90d0d7210 */ /* 0x000fe40000fe640f */
[----:B------:R-:W-:-:S02]  /*2a10*/  LEA R10, P1, R10, R4, 0x4 ;  /* 0x000000040a0a7211 */ /* 0x000fc400078220ff */
[----:B------:R-:W-:Y:S01]  /*2a20*/  ISETP.GT.AND P0, PT, R2, 0x8, P0 ;  /* 0x000000080200780c */ /* 0x000fe20000704270 */
[----:B0-----:R-:W-:-:S04]  /*2a30*/  IMAD.WIDE.U32 R20, R19, R20, R12 ;  /* 0x0000001413147225 */ /* 0x001fc800078e000c */
[----:B------:R-:W-:Y:S01]  /*2a40*/  IMAD.X R11, R11, 0x1, R5, P1 ;  /* 0x000000010b0b7824 */ /* 0x000fe200008e0605 */
[----:B------:R-:W-:Y:S01]  /*2a50*/  LEA R8, P3, R20, R8, 0x1 ;  /* 0x0000000814087211 */ /* 0x000fe200078608ff */
[----:B------:R-:W-:-:S05]  /*2a60*/  IMAD.IADD R12, R167, 0x1, R21 ;  /* 0x00000001a70c7824 */ /* 0x000fca00078e0215 */
[----:B------:R-:W-:Y:S01]  /*2a70*/  LEA.HI.X R9, R20, R9, R12, 0x1, P3 ;  /* 0x0000000914097211 */ /* 0x000fe200018f0c0c */
[----:B--2---:R-:W-:-:S04]  /*2a80*/  IMAD.U32 R3, R18, 0x10000, RZ ;  /* 0x0001000012037824 */ /* 0x004fc800078e00ff */
[----:B------:R-:W-:-:S04]  /*2a90*/  FMUL R3, R3, R22 ;  /* 0x0000001603037220 */ /* 0x000fc80000400000 */
[----:B------:R-:W-:-:S05]  /*2aa0*/  FFMA R3, R26, R23, R3 ;  /* 0x000000171a037223 */ /* 0x000fca0000000003 */
[----:B------:R-:W-:-:S05]  /*2ab0*/  F2FP.BF16.F32.PACK_AB R3, RZ, R3 ;  /* 0x00000003ff03723e */ /* 0x000fca00000010ff */
[----:B------:R0:W-:Y:S01]  /*2ac0*/  @P2 STG.E.U16 desc[UR50][R10.64], R3 ;  /* 0x000000030a002986 */ /* 0x0001e2000c101532 */
[----:B------:R-:W-:Y:S05]  /*2ad0*/  @!P0 BRA `(.L_x_36) ;  /* 0x0000000000048947 */ /* 0x000fea0003800000 */
[----:B------:R2:W5:Y:S02]  /*2ae0*/  LDG.E.LTC128B.U16 R18, desc[UR50][R8.64+0x2] ;  /* 0x0000023208127981 */ /* 0x000564000c1e1520 */
.L_x_36:
[----:B------:R-:W-:Y:S05]  /*2af0*/  BSYNC B1 ;  /* 0x0000000000017941 */ /* 0x000fea0003800000 */
.L_x_35:
[----:B0----5:R-:W-:Y:S01]  /*2b00*/  IMAD.U32 R3, R18, 0x10000, RZ ;  /* 0x0001000012037824 */ /* 0x021fe200078e00ff */
[----:B------:R-:W-:Y:S01]  /*2b10*/  ISETP.GT.AND P1, PT, R0, 0x8, PT ;  /* 0x000000080000780c */ /* 0x000fe20003f24270 */
[----:B------:R-:W-:Y:S02]  /*2b20*/  BSSY B1, `(.L_x_37) ;  /* 0x0000008000017945 */ /* 0x000fe40003800000 */
[----:B------:R-:W-:Y:S01]  /*2b30*/  FMUL R12, R3, R22 ;  /* 0x00000016030c7220 */ /* 0x000fe20000400000 */
[----:B------:R-:W-:-:S03]  /*2b40*/  ISETP.GT.AND P2, PT, R2, RZ, P1 ;  /* 0x000000ff0200720c */ /* 0x000fc60000f44270 */
[----:B------:R-:W-:-:S05]  /*2b50*/  FFMA R12, R27, R23, R12 ;  /* 0x000000171b0c7223 */ /* 0x000fca000000000c */
[----:B------:R-:W-:-:S05]  /*2b60*/  F2FP.BF16.F32.PACK_AB R12, RZ, R12 ;  /* 0x0000000cff0c723e */ /* 0x000fca00000010ff */
[----:B------:R0:W-:Y:S01]  /*2b70*/  @P0 STG.E.U16 desc[UR50][R10.64+0x2], R12 ;  /* 0x0000020c0a000986 */ /* 0x0001e2000c101532 */
[----:B------:R-:W-:Y:S05]  /*2b80*/  @!P2 BRA `(.L_x_38) ;  /* 0x000000000004a947 */ /* 0x000fea0003800000 */
[----:B------:R3:W5:Y:S02]  /*2b90*/  LDG.E.LTC128B.U16 R18, desc[UR50][R6.64+0x10] ;  /* 0x0000103206127981 */ /* 0x000764000c1e1520 */
.L_x_38:
[----:B------:R-:W-:Y:S05]  /*2ba0*/  BSYNC B1 ;  /* 0x0000000000017941 */ /* 0x000fea0003800000 */
.L_x_37:
[----:B-----5:R-:W-:Y:S01]  /*2bb0*/  IMAD.U32 R3, R18, 0x10000, RZ ;  /* 0x0001000012037824 */ /* 0x020fe200078e00ff */
        /* <DEDUP_REMOVED lines=9> */
.L_x_40:
[----:B------:R-:W-:Y:S05]  /*2c50*/  BSYNC B1 ;  /* 0x0000000000017941 */ /* 0x000fea0003800000 */
.L_x_39:
[----:B----45:R-:W-:Y:S01]  /*2c60*/  IMAD.U32 R3, R18, 0x10000, RZ ;  /* 0x0001000012037824 */ /* 0x030fe200078e00ff */
[----:B------:R-:W-:Y:S01]  /*2c70*/  ISETP.GT.AND P1, PT, R2, 0x8, P1 ;  /* 0x000000080200780c */ /* 0x000fe20000f24270 */
[----:B------:R-:W-:Y:S02]  /*2c80*/  BSSY B1, `(.L_x_41) ;  /* 0x0000007000017945 */ /* 0x000fe40003800000 */
[----:B0-----:R-:W-:-:S04]  /*2c90*/  FMUL R12, R3, R22 ;  /* 0x00000016030c7220 */ /* 0x001fc80000400000 */
[----:B------:R-:W-:-:S05]  /*2ca0*/  FFMA R12, R29, R23, R12 ;  /* 0x000000171d0c7223 */ /* 0x000fca000000000c */
[----:B------:R-:W-:-:S05]  /*2cb0*/  F2FP.BF16.F32.PACK_AB R12, RZ, R12 ;  /* 0x0000000cff0c723e */ /* 0x000fca00000010ff */
[----:B------:R0:W-:Y:S01]  /*2cc0*/  @P3 STG.E.U16 desc[UR50][R4.64+0x12], R12 ;  /* 0x0000120c04003986 */ /* 0x0001e2000c101532 */
[----:B------:R-:W-:Y:S05]  /*2cd0*/  @!P1 BRA `(.L_x_42) ;  /* 0x0000000000049947 */ /* 0x000fea0003800000 */
[----:B------:R4:W5:Y:S02]  /*2ce0*/  LDG.E.LTC128B.U16 R18, desc[UR50][R8.64+0x10] ;  /* 0x0000103208127981 */ /* 0x000964000c1e1520 */
.L_x_42:
[----:B------:R-:W-:Y:S05]  /*2cf0*/  BSYNC B1 ;  /* 0x0000000000017941 */ /* 0x000fea0003800000 */
.L_x_41:
[----:B-----5:R-:W-:Y:S01]  /*2d00*/  IMAD.U32 R3, R18, 0x10000, RZ ;  /* 0x0001000012037824 */ /* 0x020fe200078e00ff */
[----:B------:R-:W-:Y:S01]  /*2d10*/  ISETP.GT.AND P0, PT, R2, 0x8, P0 ;  /* 0x000000080200780c */ /* 0x000fe20000704270 */
[----:B------:R-:W-:Y:S02]  /*2d20*/  BSSY B1, `(.L_x_43) ;  /* 0x0000007000017945 */ /* 0x000fe40003800000 */
[----:B------:R-:W-:-:S04]  /*2d30*/  FMUL R3, R3, R22 ;  /* 0x0000001603037220 */ /* 0x000fc80000400000 */
[----:B------:R-:W-:-:S05]  /*2d40*/  FFMA R3, R30, R23, R3 ;  /* 0x000000171e037223 */ /* 0x000fca0000000003 */
[----:B------:R-:W-:-:S05]  /*2d50*/  F2FP.BF16.F32.PACK_AB R3, RZ, R3 ;  /* 0x00000003ff03723e */ /* 0x000fca00000010ff */
[----:B------:R0:W-:Y:S01]  /*2d60*/  @P1 STG.E.U16 desc[UR50][R10.64+0x10], R3 ;  /* 0x000010030a001986 */ /* 0x0001e2000c101532 */
[----:B------:R-:W-:Y:S05]  /*2d70*/  @!P0 BRA `(.L_x_44) ;  /* 0x0000000000048947 */ /* 0x000fea0003800000 */
[----:B------:R0:W5:Y:S02]  /*2d80*/  LDG.E.LTC128B.U16 R18, desc[UR50][R8.64+0x12] ;  /* 0x0000123208127981 */ /* 0x000164000c1e1520 */
.L_x_44:
[----:B------:R-:W-:Y:S05]  /*2d90*/  BSYNC B1 ;  /* 0x0000000000017941 */ /* 0x000fea0003800000 */
.L_x_43:
        /* <DEDUP_REMOVED lines=10> */
.L_x_46:
[----:B------:R-:W-:Y:S05]  /*2e40*/  BSYNC B1 ;  /* 0x0000000000017941 */ /* 0x000fea0003800000 */
.L_x_45:
        /* <DEDUP_REMOVED lines=10> */
.L_x_48:
[----:B------:R-:W-:Y:S05]  /*2ef0*/  BSYNC B1 ;  /* 0x0000000000017941 */ /* 0x000fea0003800000 */
.L_x_47:
[----:B0----5:R-:W-:Y:S01]  /*2f00*/  IMAD.U32 R3, R18, 0x10000, RZ ;  /* 0x0001000012037824 */ /* 0x021fe200078e00ff */
        /* <DEDUP_REMOVED lines=8> */
.L_x_50:
[----:B------:R-:W-:Y:S05]  /*2f90*/  BSYNC B1 ;  /* 0x0000000000017941 */ /* 0x000fea0003800000 */
.L_x_49:
        /* <DEDUP_REMOVED lines=9> */
.L_x_52:
[----:B------:R-:W-:Y:S05]  /*3030*/  BSYNC B1 ;  /* 0x0000000000017941 */ /* 0x000fea0003800000 */
.L_x_51:
        /* <DEDUP_REMOVED lines=10> */
.L_x_54:
[----:B------:R-:W-:Y:S05]  /*30e0*/  BSYNC B1 ;  /* 0x0000000000017941 */ /* 0x000fea0003800000 */
.L_x_53:
        /* <DEDUP_REMOVED lines=10> */
.L_x_56:
[----:B------:R-:W-:Y:S05]  /*3190*/  BSYNC B1 ;  /* 0x0000000000017941 */ /* 0x000fea0003800000 */
.L_x_55:
        /* <DEDUP_REMOVED lines=9> */
.L_x_58:
[----:B------:R-:W-:Y:S05]  /*3230*/  BSYNC B1 ;  /* 0x0000000000017941 */ /* 0x000fea0003800000 */
.L_x_57:
        /* <DEDUP_REMOVED lines=9> */
.L_x_60:
[----:B------:R-:W-:Y:S05]  /*32d0*/  BSYNC B1 ;  /* 0x0000000000017941 */ /* 0x000fea0003800000 */
.L_x_59:
        /* <DEDUP_REMOVED lines=10> */
.L_x_62:
[----:B------:R-:W-:Y:S05]  /*3380*/  BSYNC B1 ;  /* 0x0000000000017941 */ /* 0x000fea0003800000 */
.L_x_61:
        /* <DEDUP_REMOVED lines=10> */
.L_x_64:
[----:B------:R-:W-:Y:S05]  /*3430*/  BSYNC B1 ;  /* 0x0000000000017941 */ /* 0x000fea0003800000 */
.L_x_63:
        /* <DEDUP_REMOVED lines=9> */
.L_x_66:
[----:B------:R-:W-:Y:S05]  /*34d0*/  BSYNC B1 ;  /* 0x0000000000017941 */ /* 0x000fea0003800000 */
.L_x_65:
        /* <DEDUP_REMOVED lines=9> */
.L_x_68:
[----:B------:R-:W-:Y:S05]  /*3570*/  BSYNC B1 ;  /* 0x0000000000017941 */ /* 0x000fea0003800000 */
.L_x_67:
        /* <DEDUP_REMOVED lines=10> */
.L_x_70:
[----:B------:R-:W-:Y:S05]  /*3620*/  BSYNC B1 ;  /* 0x0000000000017941 */ /* 0x000fea0003800000 */
.L_x_69:
        /* <DEDUP_REMOVED lines=10> */
.L_x_72:
[----:B------:R-:W-:Y:S05]  /*36d0*/  BSYNC B1 ;  /* 0x0000000000017941 */ /* 0x000fea0003800000 */
.L_x_71:
        /* <DEDUP_REMOVED lines=9> */
.L_x_74:
[----:B------:R-:W-:Y:S05]  /*3770*/  BSYNC B1 ;  /* 0x0000000000017941 */ /* 0x000fea0003800000 */
.L_x_73:
        /* <DEDUP_REMOVED lines=9> */
.L_x_76:
[----:B------:R-:W-:Y:S05]  /*3810*/  BSYNC B1 ;  /* 0x0000000000017941 */ /* 0x000fea0003800000 */
.L_x_75:
        /* <DEDUP_REMOVED lines=10> */
.L_x_78:
[----:B------:R-:W-:Y:S05]  /*38c0*/  BSYNC B1 ;  /* 0x0000000000017941 */ /* 0x000fea0003800000 */
.L_x_77:
        /* <DEDUP_REMOVED lines=10> */
.L_x_80:
[----:B------:R-:W-:Y:S05]  /*3970*/  BSYNC B1 ;  /* 0x0000000000017941 */ /* 0x000fea0003800000 */
.L_x_79:
        /* <DEDUP_REMOVED lines=9> */
.L_x_82:
[----:B------:R-:W-:Y:S05]  /*3a10*/  BSYNC B1 ;  /* 0x0000000000017941 */ /* 0x000fea0003800000 */
.L_x_81:
        /* <DEDUP_REMOVED lines=9> */
.L_x_84:
[----:B------:R-:W-:Y:S05]  /*3ab0*/  BSYNC B1 ;  /* 0x0000000000017941 */ /* 0x000fea0003800000 */
.L_x_83:
        /* <DEDUP_REMOVED lines=10> */
.L_x_86:
[----:B------:R-:W-:Y:S05]  /*3b60*/  BSYNC B1 ;  /* 0x0000000000017941 */ /* 0x000fea0003800000 */
.L_x_85:
        /* <DEDUP_REMOVED lines=10> */
.L_x_88:
[----:B------:R-:W-:Y:S05]  /*3c10*/  BSYNC B1 ;  /* 0x0000000000017941 */ /* 0x000fea0003800000 */
.L_x_87:
        /* <DEDUP_REMOVED lines=9> */
.L_x_90:
[----:B------:R-:W-:Y:S05]  /*3cb0*/  BSYNC B1 ;  /* 0x0000000000017941 */ /* 0x000fea0003800000 */
.L_x_89:
        /* <DEDUP_REMOVED lines=9> */
.L_x_92:
[----:B------:R-:W-:Y:S05]  /*3d50*/  BSYNC B1 ;  /* 0x0000000000017941 */ /* 0x000fea0003800000 */
.L_x_91:
        /* <DEDUP_REMOVED lines=10> */
.L_x_94:
[----:B------:R-:W-:Y:S05]  /*3e00*/  BSYNC B1 ;  /* 0x0000000000017941 */ /* 0x000fea0003800000 */
.L_x_93:
        /* <DEDUP_REMOVED lines=10> */
.L_x_96:
[----:B------:R-:W-:Y:S05]  /*3eb0*/  BSYNC B1 ;  /* 0x0000000000017941 */ /* 0x000fea0003800000 */
.L_x_95:
        /* <DEDUP_REMOVED lines=9> */
.L_x_98:
[----:B------:R-:W-:Y:S05]  /*3f50*/  BSYNC B1 ;  /* 0x0000000000017941 */ /* 0x000fea0003800000 */
.L_x_97:
        /* <DEDUP_REMOVED lines=9> */
.L_x_100:
[----:B------:R-:W-:Y:S05]  /*3ff0*/  BSYNC B1 ;  /* 0x0000000000017941 */ /* 0x000fea0003800000 */
.L_x_99:
        /* <DEDUP_REMOVED lines=10> */
.L_x_102:
[----:B------:R-:W-:Y:S05]  /*40a0*/  BSYNC B1 ;  /* 0x0000000000017941 */ /* 0x000fea0003800000 */
.L_x_101:
        /* <DEDUP_REMOVED lines=10> */
.L_x_104:
[----:B------:R-:W-:Y:S05]  /*4150*/  BSYNC B1 ;  /* 0x0000000000017941 */ /* 0x000fea0003800000 */
.L_x_103:
        /* <DEDUP_REMOVED lines=9> */
.L_x_106:
[----:B------:R-:W-:Y:S05]  /*41f0*/  BSYNC B1 ;  /* 0x0000000000017941 */ /* 0x000fea0003800000 */
.L_x_105:
        /* <DEDUP_REMOVED lines=9> */
.L_x_108:
[----:B------:R-:W-:Y:S05]  /*4290*/  BSYNC B1 ;  /* 0x0000000000017941 */ /* 0x000fea0003800000 */
.L_x_107:
        /* <DEDUP_REMOVED lines=10> */
.L_x_110:
[----:B------:R-:W-:Y:S05]  /*4340*/  BSYNC B1 ;  /* 0x0000000000017941 */ /* 0x000fea0003800000 */
.L_x_109:
        /* <DEDUP_REMOVED lines=10> */
.L_x_112:
[----:B------:R-:W-:Y:S05]  /*43f0*/  BSYNC B1 ;  /* 0x0000000000017941 */ /* 0x000fea0003800000 */
.L_x_111:
        /* <DEDUP_REMOVED lines=9> */
.L_x_114:
[----:B------:R-:W-:Y:S05]  /*4490*/  BSYNC B1 ;  /* 0x0000000000017941 */ /* 0x000fea0003800000 */
.L_x_113:
        /* <DEDUP_REMOVED lines=9> */
.L_x_116:
[----:B------:R-:W-:Y:S05]  /*4530*/  BSYNC B1 ;  /* 0x0000000000017941 */ /* 0x000fea0003800000 */
.L_x_115:
        /* <DEDUP_REMOVED lines=10> */
.L_x_118:
[----:B------:R-:W-:Y:S05]  /*45e0*/  BSYNC B1 ;  /* 0x0000000000017941 */ /* 0x000fea0003800000 */
.L_x_117:
        /* <DEDUP_REMOVED lines=10> */
.L_x_120:
[----:B------:R-:W-:Y:S05]  /*4690*/  BSYNC B1 ;  /* 0x0000000000017941 */ /* 0x000fea0003800000 */
.L_x_119:
        /* <DEDUP_REMOVED lines=9> */
.L_x_122:
[----:B------:R-:W-:Y:S05]  /*4730*/  BSYNC B1 ;  /* 0x0000000000017941 */ /* 0x000fea0003800000 */
.L_x_121:
        /* <DEDUP_REMOVED lines=9> */
.L_x_124:
[----:B------:R-:W-:Y:S05]  /*47d0*/  BSYNC B1 ;  /* 0x0000000000017941 */ /* 0x000fea0003800000 */
.L_x_123:
        /* <DEDUP_REMOVED lines=10> */
.L_x_126:
[----:B------:R-:W-:Y:S05]  /*4880*/  BSYNC B1 ;  /* 0x0000000000017941 */ /* 0x000fea0003800000 */
.L_x_125:
        /* <DEDUP_REMOVED lines=10> */
.L_x_128:
[----:B------:R-:W-:Y:S05]  /*4930*/  BSYNC B1 ;  /* 0x0000000000017941 */ /* 0x000fea0003800000 */
.L_x_127:
        /* <DEDUP_REMOVED lines=9> */
.L_x_130:
[----:B------:R-:W-:Y:S05]  /*49d0*/  BSYNC B1 ;  /* 0x0000000000017941 */ /* 0x000fea0003800000 */
.L_x_129:
        /* <DEDUP_REMOVED lines=9> */
.L_x_132:
[----:B------:R-:W-:Y:S05]  /*4a70*/  BSYNC B1 ;  /* 0x0000000000017941 */ /* 0x000fea0003800000 */
.L_x_131:
        /* <DEDUP_REMOVED lines=10> */
.L_x_134:
[----:B------:R-:W-:Y:S05]  /*4b20*/  BSYNC B1 ;  /* 0x0000000000017941 */ /* 0x000fea0003800000 */
.L_x_133:
        /* <DEDUP_REMOVED lines=10> */
.L_x_136:
[----:B------:R-:W-:Y:S05]  /*4bd0*/  BSYNC B1 ;  /* 0x0000000000017941 */ /* 0x000fea0003800000 */
.L_x_135:
        /* <DEDUP_REMOVED lines=9> */
.L_x_138:
[----:B------:R-:W-:Y:S05]  /*4c70*/  BSYNC B1 ;  /* 0x0000000000017941 */ /* 0x000fea0003800000 */
.L_x_137:
        /* <DEDUP_REMOVED lines=9> */
.L_x_140:
[----:B------:R-:W-:Y:S05]  /*4d10*/  BSYNC B1 ;  /* 0x0000000000017941 */ /* 0x000fea0003800000 */
.L_x_139:
        /* <DEDUP_REMOVED lines=10> */
.L_x_142:
[----:B------:R-:W-:Y:S05]  /*4dc0*/  BSYNC B1 ;  /* 0x0000000000017941 */ /* 0x000fea0003800000 */
.L_x_141:
        /* <DEDUP_REMOVED lines=10> */
.L_x_144:
[----:B------:R-:W-:Y:S05]  /*4e70*/  BSYNC B1 ;  /* 0x0000000000017941 */ /* 0x000fea0003800000 */
.L_x_143:
        /* <DEDUP_REMOVED lines=9> */
.L_x_146:
[----:B------:R-:W-:Y:S05]  /*4f10*/  BSYNC B1 ;  /* 0x0000000000017941 */ /* 0x000fea0003800000 */
.L_x_145:
        /* <DEDUP_REMOVED lines=9> */
.L_x_148:
[----:B------:R-:W-:Y:S05]  /*4fb0*/  BSYNC B1 ;  /* 0x0000000000017941 */ /* 0x000fea0003800000 */
.L_x_147:
        /* <DEDUP_REMOVED lines=10> */
.L_x_150:
[----:B------:R-:W-:Y:S05]  /*5060*/  BSYNC B1 ;  /* 0x0000000000017941 */ /* 0x000fea0003800000 */
.L_x_149:
        /* <DEDUP_REMOVED lines=10> */
.L_x_152:
[----:B------:R-:W-:Y:S05]  /*5110*/  BSYNC B1 ;  /* 0x0000000000017941 */ /* 0x000fea0003800000 */
.L_x_151:
        /* <DEDUP_REMOVED lines=9> */
.L_x_154:
[----:B------:R-:W-:Y:S05]  /*51b0*/  BSYNC B1 ;  /* 0x0000000000017941 */ /* 0x000fea0003800000 */
.L_x_153:
        /* <DEDUP_REMOVED lines=9> */
.L_x_156:
[----:B------:R-:W-:Y:S05]  /*5250*/  BSYNC B1 ;  /* 0x0000000000017941 */ /* 0x000fea0003800000 */
.L_x_155:
        /* <DEDUP_REMOVED lines=10> */
.L_x_158:
[----:B------:R-:W-:Y:S05]  /*5300*/  BSYNC B1 ;  /* 0x0000000000017941 */ /* 0x000fea0003800000 */
.L_x_157:
        /* <DEDUP_REMOVED lines=10> */
.L_x_160:
[----:B------:R-:W-:Y:S05]  /*53b0*/  BSYNC B1 ;  /* 0x0000000000017941 */ /* 0x000fea0003800000 */
.L_x_159:
        /* <DEDUP_REMOVED lines=9> */
.L_x_162:
[----:B------:R-:W-:Y:S05]  /*5450*/  BSYNC B1 ;  /* 0x0000000000017941 */ /* 0x000fea0003800000 */
.L_x_161:
        /* <DEDUP_REMOVED lines=9> */
.L_x_164:
[----:B------:R-:W-:Y:S05]  /*54f0*/  BSYNC B1 ;  /* 0x0000000000017941 */ /* 0x000fea0003800000 */
.L_x_163:
        /* <DEDUP_REMOVED lines=10> */
.L_x_166:
[----:B------:R-:W-:Y:S05]  /*55a0*/  BSYNC B1 ;  /* 0x0000000000017941 */ /* 0x000fea0003800000 */
.L_x_165:
        /* <DEDUP_REMOVED lines=10> */
.L_x_168:
[----:B------:R-:W-:Y:S05]  /*5650*/  BSYNC B1 ;  /* 0x0000000000017941 */ /* 0x000fea0003800000 */
.L_x_167:
        /* <DEDUP_REMOVED lines=9> */
.L_x_170:
[----:B------:R-:W-:Y:S05]  /*56f0*/  BSYNC B1 ;  /* 0x0000000000017941 */ /* 0x000fea0003800000 */
.L_x_169:
        /* <DEDUP_REMOVED lines=9> */
.L_x_172:
[----:B------:R-:W-:Y:S05]  /*5790*/  BSYNC B1 ;  /* 0x0000000000017941 */ /* 0x000fea0003800000 */
.L_x_171:
        /* <DEDUP_REMOVED lines=10> */
.L_x_174:
[----:B------:R-:W-:Y:S05]  /*5840*/  BSYNC B1 ;  /* 0x0000000000017941 */ /* 0x000fea0003800000 */
.L_x_173:
        /* <DEDUP_REMOVED lines=10> */
.L_x_176:
[----:B------:R-:W-:Y:S05]  /*58f0*/  BSYNC B1 ;  /* 0x0000000000017941 */ /* 0x000fea0003800000 */
.L_x_175:
        /* <DEDUP_REMOVED lines=9> */
.L_x_178:
[----:B------:R-:W-:Y:S05]  /*5990*/  BSYNC B1 ;  /* 0x0000000000017941 */ /* 0x000fea0003800000 */
.L_x_177:
        /* <DEDUP_REMOVED lines=9> */
.L_x_180:
[----:B------:R-:W-:Y:S05]  /*5a30*/  BSYNC B1 ;  /* 0x0000000000017941 */ /* 0x000fea0003800000 */
.L_x_179:
        /* <DEDUP_REMOVED lines=10> */
.L_x_182:
[----:B------:R-:W-:Y:S05]  /*5ae0*/  BSYNC B1 ;  /* 0x0000000000017941 */ /* 0x000fea0003800000 */
.L_x_181:
        /* <DEDUP_REMOVED lines=10> */
.L_x_184:
[----:B------:R-:W-:Y:S05]  /*5b90*/  BSYNC B1 ;  /* 0x0000000000017941 */ /* 0x000fea0003800000 */
.L_x_183:
        /* <DEDUP_REMOVED lines=9> */
.L_x_186:
[----:B------:R-:W-:Y:S05]  /*5c30*/  BSYNC B1 ;  /* 0x0000000000017941 */ /* 0x000fea0003800000 */
.L_x_185:
        /* <DEDUP_REMOVED lines=9> */
.L_x_188:
[----:B------:R-:W-:Y:S05]  /*5cd0*/  BSYNC B1 ;  /* 0x0000000000017941 */ /* 0x000fea0003800000 */
.L_x_187:
        /* <DEDUP_REMOVED lines=10> */
.L_x_190:
[----:B------:R-:W-:Y:S05]  /*5d80*/  BSYNC B1 ;  /* 0x0000000000017941 */ /* 0x000fea0003800000 */
.L_x_189:
        /* <DEDUP_REMOVED lines=10> */
.L_x_192:
[----:B------:R-:W-:Y:S05]  /*5e30*/  BSYNC B1 ;  /* 0x0000000000017941 */ /* 0x000fea0003800000 */
.L_x_191:
        /* <DEDUP_REMOVED lines=9> */
.L_x_194:
[----:B------:R-:W-:Y:S05]  /*5ed0*/  BSYNC B1 ;  /* 0x0000000000017941 */ /* 0x000fea0003800000 */
.L_x_193:
        /* <DEDUP_REMOVED lines=9> */
.L_x_196:
[----:B------:R-:W-:Y:S05]  /*5f70*/  BSYNC B1 ;  /* 0x0000000000017941 */ /* 0x000fea0003800000 */
.L_x_195:
        /* <DEDUP_REMOVED lines=10> */
.L_x_198:
[----:B------:R-:W-:Y:S05]  /*6020*/  BSYNC B1 ;  /* 0x0000000000017941 */ /* 0x000fea0003800000 */
.L_x_197:
        /* <DEDUP_REMOVED lines=10> */
.L_x_200:
[----:B------:R-:W-:Y:S05]  /*60d0*/  BSYNC B1 ;  /* 0x0000000000017941 */ /* 0x000fea0003800000 */
.L_x_199:
        /* <DEDUP_REMOVED lines=9> */
.L_x_202:
[----:B------:R-:W-:Y:S05]  /*6170*/  BSYNC B1 ;  /* 0x0000000000017941 */ /* 0x000fea0003800000 */
.L_x_201:
        /* <DEDUP_REMOVED lines=9> */
.L_x_204:
[----:B------:R-:W-:Y:S05]  /*6210*/  BSYNC B1 ;  /* 0x0000000000017941 */ /* 0x000fea0003800000 */
.L_x_203:
        /* <DEDUP_REMOVED lines=10> */
.L_x_206:
[----:B------:R-:W-:Y:S05]  /*62c0*/  BSYNC B1 ;  /* 0x0000000000017941 */ /* 0x000fea0003800000 */
.L_x_205:
        /* <DEDUP_REMOVED lines=10> */
.L_x_208:
[----:B------:R-:W-:Y:S05]  /*6370*/  BSYNC B1 ;  /* 0x0000000000017941 */ /* 0x000fea0003800000 */
.L_x_207:
        /* <DEDUP_REMOVED lines=9> */
.L_x_210:
[----:B------:R-:W-:Y:S05]  /*6410*/  BSYNC B1 ;  /* 0x0000000000017941 */ /* 0x000fea0003800000 */
.L_x_209:
        /* <DEDUP_REMOVED lines=9> */
.L_x_212:
[----:B------:R-:W-:Y:S05]  /*64b0*/  BSYNC B1 ;  /* 0x0000000000017941 */ /* 0x000fea0003800000 */
.L_x_211:
        /* <DEDUP_REMOVED lines=10> */
.L_x_214:
[----:B------:R-:W-:Y:S05]  /*6560*/  BSYNC B1 ;  /* 0x0000000000017941 */ /* 0x000fea0003800000 */
.L_x_213:
        /* <DEDUP_REMOVED lines=10> */
.L_x_216:
[----:B------:R-:W-:Y:S05]  /*6610*/  BSYNC B1 ;  /* 0x0000000000017941 */ /* 0x000fea0003800000 */
.L_x_215:
        /* <DEDUP_REMOVED lines=9> */
.L_x_218:
[----:B------:R-:W-:Y:S05]  /*66b0*/  BSYNC B1 ;  /* 0x0000000000017941 */ /* 0x000fea0003800000 */
.L_x_217:
        /* <DEDUP_REMOVED lines=9> */
.L_x_220:
[----:B------:R-:W-:Y:S05]  /*6750*/  BSYNC B1 ;  /* 0x0000000000017941 */ /* 0x000fea0003800000 */
.L_x_219:
        /* <DEDUP_REMOVED lines=10> */
.L_x_222:
[----:B------:R-:W-:Y:S05]  /*6800*/  BSYNC B1 ;  /* 0x0000000000017941 */ /* 0x000fea0003800000 */
.L_x_221:
        /* <DEDUP_REMOVED lines=10> */
.L_x_224:
[----:B------:R-:W-:Y:S05]  /*68b0*/  BSYNC B1 ;  /* 0x0000000000017941 */ /* 0x000fea0003800000 */
.L_x_223:
        /* <DEDUP_REMOVED lines=9> */
.L_x_226:
[----:B------:R-:W-:Y:S05]  /*6950*/  BSYNC B1 ;  /* 0x0000000000017941 */ /* 0x000fea0003800000 */
.L_x_225:
        /* <DEDUP_REMOVED lines=9> */
.L_x_228:
[----:B------:R-:W-:Y:S05]  /*69f0*/  BSYNC B1 ;  /* 0x0000000000017941 */ /* 0x000fea0003800000 */
.L_x_227:
        /* <DEDUP_REMOVED lines=10> */
.L_x_230:
[----:B------:R-:W-:Y:S05]  /*6aa0*/  BSYNC B1 ;  /* 0x0000000000017941 */ /* 0x000fea0003800000 */
.L_x_229:
        /* <DEDUP_REMOVED lines=10> */
.L_x_232:
[----:B------:R-:W-:Y:S05]  /*6b50*/  BSYNC B1 ;  /* 0x0000000000017941 */ /* 0x000fea0003800000 */
.L_x_231:
        /* <DEDUP_REMOVED lines=9> */
.L_x_234:
[----:B------:R-:W-:Y:S05]  /*6bf0*/  BSYNC B1 ;  /* 0x0000000000017941 */ /* 0x000fea0003800000 */
.L_x_233:
        /* <DEDUP_REMOVED lines=9> */
.L_x_236:
[----:B------:R-:W-:Y:S05]  /*6c90*/  BSYNC B1 ;  /* 0x0000000000017941 */ /* 0x000fea0003800000 */
.L_x_235:
        /* <DEDUP_REMOVED lines=10> */
.L_x_238:
[----:B------:R-:W-:Y:S05]  /*6d40*/  BSYNC B1 ;  /* 0x0000000000017941 */ /* 0x000fea0003800000 */
.L_x_237:
        /* <DEDUP_REMOVED lines=10> */
.L_x_240:
[----:B------:R-:W-:Y:S05]  /*6df0*/  BSYNC B1 ;  /* 0x0000000000017941 */ /* 0x000fea0003800000 */
.L_x_239:
        /* <DEDUP_REMOVED lines=9> */
.L_x_242:
[----:B------:R-:W-:Y:S05]  /*6e90*/  BSYNC B1 ;  /* 0x0000000000017941 */ /* 0x000fea0003800000 */
.L_x_241:
        /* <DEDUP_REMOVED lines=9> */
.L_x_244:
[----:B------:R-:W-:Y:S05]  /*6f30*/  BSYNC B1 ;  /* 0x0000000000017941 */ /* 0x000fea0003800000 */
.L_x_243:
        /* <DEDUP_REMOVED lines=10> */
.L_x_246:
[----:B------:R-:W-:Y:S05]  /*6fe0*/  BSYNC B1 ;  /* 0x0000000000017941 */ /* 0x000fea0003800000 */
.L_x_245:
        /* <DEDUP_REMOVED lines=10> */
.L_x_248:
[----:B------:R-:W-:Y:S05]  /*7090*/  BSYNC B1 ;  /* 0x0000000000017941 */ /* 0x000fea0003800000 */
.L_x_247:
        /* <DEDUP_REMOVED lines=9> */
.L_x_250:
[----:B------:R-:W-:Y:S05]  /*7130*/  BSYNC B1 ;  /* 0x0000000000017941 */ /* 0x000fea0003800000 */
.L_x_249:
        /* <DEDUP_REMOVED lines=9> */
.L_x_252:
[----:B------:R-:W-:Y:S05]  /*71d0*/  BSYNC B1 ;  /* 0x0000000000017941 */ /* 0x000fea0003800000 */
.L_x_251:
        /* <DEDUP_REMOVED lines=10> */
.L_x_254:
[----:B------:R-:W-:Y:S05]  /*7280*/  BSYNC B1 ;  /* 0x0000000000017941 */ /* 0x000fea0003800000 */
.L_x_253:
        /* <DEDUP_REMOVED lines=10> */
.L_x_256:
[----:B------:R-:W-:Y:S05]  /*7330*/  BSYNC B1 ;  /* 0x0000000000017941 */ /* 0x000fea0003800000 */
.L_x_255:
        /* <DEDUP_REMOVED lines=9> */
.L_x_258:
[----:B------:R-:W-:Y:S05]  /*73d0*/  BSYNC B1 ;  /* 0x0000000000017941 */ /* 0x000fea0003800000 */
.L_x_257:
        /* <DEDUP_REMOVED lines=9> */
.L_x_260:
[----:B------:R-:W-:Y:S05]  /*7470*/  BSYNC B1 ;  /* 0x0000000000017941 */ /* 0x000fea0003800000 */
.L_x_259:
        /* <DEDUP_REMOVED lines=10> */
.L_x_262:
[----:B------:R-:W-:Y:S05]  /*7520*/  BSYNC B1 ;  /* 0x0000000000017941 */ /* 0x000fea0003800000 */
.L_x_261:
        /* <DEDUP_REMOVED lines=10> */
.L_x_264:
[----:B------:R-:W-:Y:S05]  /*75d0*/  BSYNC B1 ;  /* 0x0000000000017941 */ /* 0x000fea0003800000 */
.L_x_263:
        /* <DEDUP_REMOVED lines=9> */
.L_x_266:
[----:B------:R-:W-:Y:S05]  /*7670*/  BSYNC B1 ;  /* 0x0000000000017941 */ /* 0x000fea0003800000 */
.L_x_265:
        /* <DEDUP_REMOVED lines=9> */
.L_x_268:
[----:B------:R-:W-:Y:S05]  /*7710*/  BSYNC B1 ;  /* 0x0000000000017941 */ /* 0x000fea0003800000 */
.L_x_267:
        /* <DEDUP_REMOVED lines=10> */
.L_x_270:
[----:B------:R-:W-:Y:S05]  /*77c0*/  BSYNC B1 ;  /* 0x0000000000017941 */ /* 0x000fea0003800000 */
.L_x_269:
        /* <DEDUP_REMOVED lines=10> */
.L_x_272:
[----:B------:R-:W-:Y:S05]  /*7870*/  BSYNC B1 ;  /* 0x0000000000017941 */ /* 0x000fea0003800000 */
.L_x_271:
        /* <DEDUP_REMOVED lines=9> */
.L_x_274:
[----:B------:R-:W-:Y:S05]  /*7910*/  BSYNC B1 ;  /* 0x0000000000017941 */ /* 0x000fea0003800000 */
.L_x_273:
        /* <DEDUP_REMOVED lines=9> */
.L_x_276:
[----:B------:R-:W-:Y:S05]  /*79b0*/  BSYNC B1 ;  /* 0x0000000000017941 */ /* 0x000fea0003800000 */
.L_x_275:
        /* <DEDUP_REMOVED lines=10> */
.L_x_278:
[----:B------:R-:W-:Y:S05]  /*7a60*/  BSYNC B1 ;  /* 0x0000000000017941 */ /* 0x000fea0003800000 */
.L_x_277:
        /* <DEDUP_REMOVED lines=10> */
.L_x_280:
[----:B------:R-:W-:Y:S05]  /*7b10*/  BSYNC B1 ;  /* 0x0000000000017941 */ /* 0x000fea0003800000 */
.L_x_279:
        /* <DEDUP_REMOVED lines=9> */
.L_x_282:
[----:B------:R-:W-:Y:S05]  /*7bb0*/  BSYNC B1 ;  /* 0x0000000000017941 */ /* 0x000fea0003800000 */
.L_x_281:
[----:B-----5:R-:W-:Y:S01]  /*7bc0*/  IMAD.U32 R3, R18, 0x10000, RZ ;  /* 0x0001000012037824 */ /* 0x020fe200078e00ff */
[----:B------:R-:W-:Y:S01]  /*7bd0*/  ISETP.GT.AND P0, PT, R2, 0x8, P0 ;  /* 0x000000080200780c */ /* 0x000fe20000704270 */
[----:B0-----:R-:W-:Y:S01]  /*7be0*/  @P1 IMAD.MOV.U32 R4, RZ, RZ, R10 ;  /* 0x000000ffff041224 */ /* 0x001fe200078e000a */
[----:B------:R-:W-:Y:S01]  /*7bf0*/  BSSY B1, `(.L_x_283) ;  /* 0x0000008000017945 */ /* 0x000fe20003800000 */
[----:B------:R-:W-:Y:S01]  /*7c00*/  FMUL R3, R3, R22 ;  /* 0x0000001603037220 */ /* 0x000fe20000400000 */
[----:B------:R-:W-:-:S03]  /*7c10*/  @P1 IMAD.MOV.U32 R5, RZ, RZ, R11 ;  /* 0x000000ffff051224 */ /* 0x000fc600078e000b */
[----:B------:R-:W-:-:S05]  /*7c20*/  FFMA R3, R150, R23, R3 ;  /* 0x0000001796037223 */ /* 0x000fca0000000003 */
[----:B------:R-:W-:-:S05]  /*7c30*/  F2FP.BF16.F32.PACK_AB R3, RZ, R3 ;  /* 0x00000003ff03723e */ /* 0x000fca00000010ff */
[----:B------:R0:W-:Y:S01]  /*7c40*/  @P1 STG.E.U16 desc[UR50][R4.64+0x1f0], R3 ;  /* 0x0001f00304001986 */ /* 0x0001e2000c101532 */
[----:B------:R-:W-:Y:S05]  /*7c50*/  @!P0 BRA `(.L_x_284) ;  /* 0x0000000000048947 */ /* 0x000fea0003800000 */
[----:B------:R0:W5:Y:S02]  /*7c60*/  LDG.E.LTC128B.U16 R18, desc[UR50][R8.64+0x1f2] ;  /* 0x0001f23208127981 */ /* 0x000164000c1e1520 */
.L_x_284:
[----:B------:R-:W-:Y:S05]  /*7c70*/  BSYNC B1 ;  /* 0x0000000000017941 */ /* 0x000fea0003800000 */
.L_x_283:
[----:B------:R-:W-:Y:S05]  /*7c80*/  @!P0 BRA `(.L_x_285) ;  /* 0x0000002400508947 */ /* 0x000fea0003800000 */
[----:B0----5:R-:W-:-:S04]  /*7c90*/  IMAD.U32 R3, R18, 0x10000, RZ ;  /* 0x0001000012037824 */ /* 0x021fc800078e00ff */
[----:B------:R-:W-:-:S04]  /*7ca0*/  FMUL R0, R3, R22 ;  /* 0x0000001603007220 */ /* 0x000fc80000400000 */
[----:B------:R-:W-:-:S05]  /*7cb0*/  FFMA R0, R151, R23, R0 ;  /* 0x0000001797007223 */ /* 0x000fca0000000000 */
[----:B------:R-:W-:-:S05]  /*7cc0*/  F2FP.BF16.F32.PACK_AB R0, RZ, R0 ;  /* 0x00000000ff00723e */ /* 0x000fca00000010ff */
[----:B------:R0:W-:Y:S01]  /*7cd0*/  STG.E.U16 desc[UR50][R10.64+0x1f2], R0 ;  /* 0x0001f2000a007986 */ /* 0x0001e2000c101532 */
[----:B------:R-:W-:Y:S05]  /*7ce0*/  BRA `(.L_x_285) ;  /* 0x0000002400387947 */ /* 0x000fea0003800000 */
.L_x_32:
[----:B------:R-:W-:Y:S01]  /*7cf0*/  ISETP.GT.AND P0, PT, R0, 0x1, PT ;  /* 0x000000010000780c */ /* 0x000fe20003f04270 */
[----:B------:R-:W-:Y:S01]  /*7d00*/  ULDC.64 UR4, c[0x0][0x5c0] ;  /* 0x0001700000047ab9 */ /* 0x000fe20000000a00 */
[-C--:B------:R-:W-:Y:S01]  /*7d10*/  FMUL R24, R24, R23.reuse ;  /* 0x0000001718187220 */ /* 0x080fe20000400000 */
[-C--:B------:R-:W-:Y:S01]  /*7d20*/  FMUL R25, R25, R23.reuse ;  /* 0x0000001719197220 */ /* 0x080fe20000400000 */
[----:B------:R-:W-:Y:S01]  /*7d30*/  ISETP.GT.AND P3, PT, R2, RZ, P0 ;  /* 0x000000ff0200720c */ /* 0x000fe20000764270 */
[-C--:B------:R-:W-:Y:S01]  /*7d40*/  FMUL R26, R26, R23.reuse ;  /* 0x000000171a1a7220 */ /* 0x080fe20000400000 */
[----:B------:R-:W-:Y:S01]  /*7d50*/  LEA R4, P4, R168, UR4, 0x1 ;  /* 0x00000004a8047c11 */ /* 0x000fe2000f8808ff */
[-C--:B------:R-:W-:Y:S01]  /*7d60*/  FMUL R27, R27, R23.reuse ;  /* 0x000000171b1b7220 */ /* 0x080fe20000400000 */
[----:B------:R-:W-:Y:S01]  /*7d70*/  F2FP.BF16.F32.PACK_AB R24, RZ, R24 ;  /* 0x00000018ff18723e */ /* 0x000fe200000010ff */
[-C--:B------:R-:W-:Y:S01]  /*7d80*/  FMUL R28, R28, R23.reuse ;  /* 0x000000171c1c7220 */ /* 0x080fe20000400000 */
[----:B------:R-:W-:Y:S01]  /*7d90*/  LEA.HI.X R5, R168, UR5, R173, 0x1, P4 ;  /* 0x00000005a8057c11 */ /* 0x000fe2000a0f0cad */
[----:B------:R-:W-:Y:S01]  /*7da0*/  FMUL R29, R29, R23 ;  /* 0x000000171d1d7220 */ /* 0x000fe20000400000 */
[----:B------:R-:W-:Y:S01]  /*7db0*/  F2FP.BF16.F32.PACK_AB R25, RZ, R25 ;  /* 0x00000019ff19723e */ /* 0x000fe200000010ff */
[-C--:B------:R-:W-:Y:S01]  /*7dc0*/  FMUL R30, R30, R23.reuse ;  /* 0x000000171e1e7220 */ /* 0x080fe20000400000 */
[C---:B------:R-:W-:Y:S01]  /*7dd0*/  SHF.L.U64.HI R11, R10.reuse, 0x4, R11 ;  /* 0x000000040a0b7819 */ /* 0x040fe2000001020b */
[----:B------:R-:W-:Y:S01]  /*7de0*/  @P1 STG.E.U16 desc[UR50][R4.64], R24 ;  /* 0x0000001804001986 */ /* 0x000fe2000c101532 */
[----:B------:R-:W-:Y:S01]  /*7df0*/  LEA R6, P4, R10, R4, 0x4 ;  /* 0x000000040a067211 */ /* 0x000fe200078820ff */
[-C--:B------:R-:W-:Y:S01]  /*7e00*/  FMUL R31, R31, R23.reuse ;  /* 0x000000171f1f7220 */ /* 0x080fe20000400000 */
[----:B------:R-:W-:Y:S01]  /*7e10*/  ISETP.GT.AND P2, PT, R2, 0x8, P2 ;  /* 0x000000080200780c */ /* 0x000fe20001744270 */
[----:B------:R-:W-:Y:S01]  /*7e20*/  @P3 STG.E.U16 desc[UR50][R4.64+0x2], R25 ;  /* 0x0000021904003986 */ /* 0x000fe2000c101532 */
[----:B------:R-:W-:Y:S01]  /*7e30*/  ISETP.GT.AND P1, PT, R0, 0x8, PT ;  /* 0x000000080000780c */ /* 0x000fe20003f24270 */
[----:B------:R-:W-:Y:S01]  /*7e40*/  IMAD.X R7, R11, 0x1, R5, P4 ;  /* 0x000000010b077824 */ /* 0x000fe200020e0605 */
[----:B------:R-:W-:Y:S01]  /*7e50*/  ISETP.GT.AND P3, PT, R2, 0x8, P0 ;  /* 0x000000080200780c */ /* 0x000fe20000764270 */
[-C--:B------:R-:W-:Y:S01]  /*7e60*/  FMUL R32, R32, R23.reuse ;  /* 0x0000001720207220 */ /* 0x080fe20000400000 */
[----:B------:R-:W-:Y:S01]  /*7e70*/  ISETP.GT.AND P0, PT, R0, 0x9, PT ;  /* 0x000000090000780c */ /* 0x000fe20003f04270 */
[-C--:B------:R-:W-:Y:S01]  /*7e80*/  FMUL R33, R33, R23.reuse ;  /* 0x0000001721217220 */ /* 0x080fe20000400000 */
[----:B------:R-:W-:Y:S01]  /*7e90*/  ISETP.GT.AND P5, PT, R2, RZ, P1 ;  /* 0x000000ff0200720c */ /* 0x000fe20000fa4270 */
[-C--:B------:R-:W-:Y:S01]  /*7ea0*/  FMUL R34, R34, R23.reuse ;  /* 0x0000001722227220 */ /* 0x080fe20000400000 */
[----:B------:R-:W-:Y:S01]  /*7eb0*/  ISETP.GT.AND P4, PT, R2, RZ, P0 ;  /* 0x000000ff0200720c */ /* 0x000fe20000784270 */
[-C--:B------:R-:W-:Y:S01]  /*7ec0*/  FMUL R35, R35, R23.reuse ;  /* 0x0000001723237220 */ /* 0x080fe20000400000 */
[----:B------:R-:W-:Y:S01]  /*7ed0*/  F2FP.BF16.F32.PACK_AB R26, RZ, R26 ;  /* 0x0000001aff1a723e */ /* 0x000fe200000010ff */
[----:B------:R-:W-:Y:S01]  /*7ee0*/  FMUL R36, R36, R23 ;  /* 0x0000001724247220 */ /* 0x000fe20000400000 */
[----:B------:R-:W-:Y:S01]  /*7ef0*/  F2FP.BF16.F32.PACK_AB R27, RZ, R27 ;  /* 0x0000001bff1b723e */ /* 0x000fe200000010ff */
[----:B------:R-:W-:Y:S01]  /*7f00*/  FMUL R37, R37, R23 ;  /* 0x0000001725257220 */ /* 0x000fe20000400000 */
[----:B------:R-:W-:Y:S01]  /*7f10*/  F2FP.BF16.F32.PACK_AB R28, RZ, R28 ;  /* 0x0000001cff1c723e */ /* 0x000fe200000010ff */
[----:B------:R-:W-:Y:S01]  /*7f20*/  @P2 STG.E.U16 desc[UR50][R6.64], R26 ;  /* 0x0000001a06002986 */ /* 0x000fe2000c101532 */
[----:B------:R-:W-:Y:S01]  /*7f30*/  F2FP.BF16.F32.PACK_AB R29, RZ, R29 ;  /* 0x0000001dff1d723e */ /* 0x000fe200000010ff */
[-C--:B------:R-:W-:Y:S01]  /*7f40*/  FMUL R38, R38, R23.reuse ;  /* 0x0000001726267220 */ /* 0x080fe20000400000 */
[----:B------:R-:W-:Y:S01]  /*7f50*/  ISETP.GT.AND P1, PT, R2, 0x8, P1 ;  /* 0x000000080200780c */ /* 0x000fe20000f24270 */
[----:B------:R-:W-:Y:S01]  /*7f60*/  @P3 STG.E.U16 desc[UR50][R6.64+0x2], R27 ;  /* 0x0000021b06003986 */ /* 0x000fe2000c101532 */
[----:B------:R-:W-:Y:S01]  /*7f70*/  ISETP.GT.AND P3, PT, R0, 0x10, PT ;  /* 0x000000100000780c */ /* 0x000fe20003f64270 */
[-C--:B------:R-:W-:Y:S01]  /*7f80*/  FMUL R39, R39, R23.reuse ;  /* 0x0000001727277220 */ /* 0x080fe20000400000 */
[----:B------:R-:W-:Y:S01]  /*7f90*/  ISETP.GT.AND P2, PT, R2, 0x8, P0 ;  /* 0x000000080200780c */ /* 0x000fe20000744270 */
[----:B------:R-:W-:Y:S01]  /*7fa0*/  @P5 STG.E.U16 desc[UR50][R4.64+0x10], R28 ;  /* 0x0000101c04005986 */ /* 0x000fe2000c101532 */
[----:B------:R-:W-:Y:S01]  /*7fb0*/  ISETP.GT.AND P0, PT, R0, 0x11, PT ;  /* 0x000000110000780c */ /* 0x000fe20003f04270 */
[-C--:B------:R-:W-:Y:S01]  /*7fc0*/  FMUL R40, R40, R23.reuse ;  /* 0x0000001728287220 */ /* 0x080fe20000400000 */
[----:B------:R-:W-:Y:S01]  /*7fd0*/  F2FP.BF16.F32.PACK_AB R30, RZ, R30 ;  /* 0x0000001eff1e723e */ /* 0x000fe200000010ff */
[----:B------:R-:W-:Y:S01]  /*7fe0*/  @P4 STG.E.U16 desc[UR50][R4.64+0x12], R29 ;  /* 0x0000121d04004986 */ /* 0x000fe2000c101532 */
[C---:B------:R-:W-:Y:S01]  /*7ff0*/  ISETP.GT.AND P4, PT, R2.reuse, RZ, P3 ;  /* 0x000000ff0200720c */ /* 0x040fe20001f84270 */
[----:B------:R-:W-:Y:S01]  /*8000*/  FMUL R41, R41, R23 ;  /* 0x0000001729297220 */ /* 0x000fe20000400000 */
[----:B------:R-:W-:Y:S01]  /*8010*/  ISETP.GT.AND P5, PT, R2, RZ, P0 ;  /* 0x000000ff0200720c */ /* 0x000fe200007a4270 */
[----:B------:R-:W-:Y:S01]  /*8020*/  @P1 STG.E.U16 desc[UR50][R6.64+0x10], R30 ;  /* 0x0000101e06001986 */ /* 0x000fe2000c101532 */
[----:B------:R-:W-:Y:S01]  /*8030*/  F2FP.BF16.F32.PACK_AB R31, RZ, R31 ;  /* 0x0000001fff1f723e */ /* 0x000fe200000010ff */
[-C--:B------:R-:W-:Y:S01]  /*8040*/  FMUL R42, R42, R23.reuse ;  /* 0x000000172a2a7220 */ /* 0x080fe20000400000 */
[----:B------:R-:W-:Y:S01]  /*8050*/  F2FP.BF16.F32.PACK_AB R32, RZ, R32 ;  /* 0x00000020ff20723e */ /* 0x000fe200000010ff */
[----:B------:R-:W-:Y:S01]  /*8060*/  FMUL R43, R43, R23 ;  /* 0x000000172b2b7220 */ /* 0x000fe20000400000 */
[----:B------:R-:W-:Y:S01]  /*8070*/  ISETP.GT.AND P1, PT, R2, 0x8, P3 ;  /* 0x000000080200780c */ /* 0x000fe20001f24270 */
[----:B------:R-:W-:Y:S01]  /*8080*/  @P2 STG.E.U16 desc[UR50][R6.64+0x12], R31 ;  /* 0x0000121f06002986 */ /* 0x000fe2000c101532 */
[----:B------:R-:W-:Y:S01]  /*8090*/  F2FP.BF16.F32.PACK_AB R33, RZ, R33 ;  /* 0x00000021ff21723e */ /* 0x000fe200000010ff */
[-C--:B------:R-:W-:Y:S01]  /*80a0*/  FMUL R44, R44, R23.reuse ;  /* 0x000000172c2c7220 */ /* 0x080fe20000400000 */
[----:B------:R-:W-:Y:S01]  /*80b0*/  ISETP.GT.AND P3, PT, R0, 0x18, PT ;  /* 0x000000180000780c */ /* 0x000fe20003f64270 */
[----:B------:R-:W-:Y:S01]  /*80c0*/  @P4 STG.E.U16 desc[UR50][R4.64+0x20], R32 ;  /* 0x0000202004004986 */ /* 0x000fe2000c101532 */
[----:B------:R-:W-:Y:S01]  /*80d0*/  ISETP.GT.AND P2, PT, R2, 0x8, P0 ;  /* 0x000000080200780c */ /* 0x000fe20000744270 */
[-C--:B------:R-:W-:Y:S01]  /*80e0*/  FMUL R45, R45, R23.reuse ;  /* 0x000000172d2d7220 */ /* 0x080fe20000400000 */
[----:B------:R-:W-:Y:S01]  /*80f0*/  ISETP.GT.AND P0, PT, R0, 0x19, PT ;  /* 0x000000190000780c */ /* 0x000fe20003f04270 */
[----:B------:R-:W-:Y:S01]  /*8100*/  @P5 STG.E.U16 desc[UR50][R4.64+0x22], R33 ;  /* 0x0000222104005986 */ /* 0x000fe2000c101532 */
[----:B------:R-:W-:Y:S01]  /*8110*/  ISETP.GT.AND P4, PT, R2, RZ, P3 ;  /* 0x000000ff0200720c */ /* 0x000fe20001f84270 */
[-C--:B------:R-:W-:Y:S01]  /*8120*/  FMUL R46, R46, R23.reuse ;  /* 0x000000172e2e7220 */ /* 0x080fe20000400000 */
[----:B------:R-:W-:Y:S01]  /*8130*/  ISETP.GT.AND P5, PT, R2, RZ, P0 ;  /* 0x000000ff0200720c */ /* 0x000fe200007a4270 */
[-C--:B------:R-:W-:Y:S01]  /*8140*/  FMUL R47, R47, R23.reuse ;  /* 0x000000172f2f7220 */ /* 0x080fe20000400000 */
[----:B------:R-:W-:Y:S01]  /*8150*/  F2FP.BF16.F32.PACK_AB R34, RZ, R34 ;  /* 0x00000022ff22723e */ /* 0x000fe200000010ff */
[----:B------:R-:W-:Y:S01]  /*8160*/  FMUL R48, R48, R23 ;  /* 0x0000001730307220 */ /* 0x000fe20000400000 */
[----:B------:R-:W-:Y:S01]  /*8170*/  F2FP.BF16.F32.PACK_AB R35, RZ, R35 ;  /* 0x00000023ff23723e */ /* 0x000fe200000010ff */
[-C--:B------:R-:W-:Y:S01]  /*8180*/  FMUL R49, R49, R23.reuse ;  /* 0x0000001731317220 */ /* 0x080fe20000400000 */
[----:B------:R-:W-:Y:S01]  /*8190*/  F2FP.BF16.F32.PACK_AB R36, RZ, R36 ;  /* 0x00000024ff24723e */ /* 0x000fe200000010ff */
[----:B------:R-:W-:Y:S01]  /*81a0*/  @P1 STG.E.U16 desc[UR50][R6.64+0x20], R34 ;  /* 0x0000202206001986 */ /* 0x000fe2000c101532 */
[----:B------:R-:W-:Y:S01]  /*81b0*/  ISETP.GT.AND P1, PT, R2, 0x8, P3 ;  /* 0x000000080200780c */ /* 0x000fe20001f24270 */
[----:B------:R-:W-:Y:S01]  /*81c0*/  FMUL R50, R50, R23 ;  /* 0x0000001732327220 */ /* 0x000fe20000400000 */
[----:B------:R-:W-:Y:S01]  /*81d0*/  F2FP.BF16.F32.PACK_AB R37, RZ, R37 ;  /* 0x00000025ff25723e */ /* 0x000fe200000010ff */
[----:B------:R-:W-:Y:S01]  /*81e0*/  @P2 STG.E.U16 desc[UR50][R6.64+0x22], R35 ;  /* 0x0000222306002986 */ /* 0x000fe2000c101532 */
[----:B------:R-:W-:Y:S01]  /*81f0*/  ISETP.GT.AND P3, PT, R0, 0x20, PT ;  /* 0x000000200000780c */ /* 0x000fe20003f64270 */
[-C--:B------:R-:W-:Y:S01]  /*8200*/  FMUL R51, R51, R23.reuse ;  /* 0x0000001733337220 */ /* 0x080fe20000400000 */
[----:B------:R-:W-:Y:S01]  /*8210*/  ISETP.GT.AND P2, PT, R2, 0x8, P0 ;  /* 0x000000080200780c */ /* 0x000fe20000744270 */
[----:B------:R-:W-:Y:S01]  /*8220*/  @P4 STG.E.U16 desc[UR50][R4.64+0x30], R36 ;  /* 0x0000302404004986 */ /* 0x000fe2000c101532 */
[----:B------:R-:W-:Y:S01]  /*8230*/  ISETP.GT.AND P0, PT, R0, 0x21, PT ;  /* 0x000000210000780c */ /* 0x000fe20003f04270 */
[-C--:B------:R-:W-:Y:S01]  /*8240*/  FMUL R52, R52, R23.reuse ;  /* 0x0000001734347220 */ /* 0x080fe20000400000 */
[C---:B------:R-:W-:Y:S01]  /*8250*/  ISETP.GT.AND P4, PT, R2.reuse, RZ, P3 ;  /* 0x000000ff0200720c */ /* 0x040fe20001f84270 */
[----:B------:R-:W-:Y:S01]  /*8260*/  @P5 STG.E.U16 desc[UR50][R4.64+0x32], R37 ;  /* 0x0000322504005986 */ /* 0x000fe2000c101532 */
        /* <DEDUP_REMOVED lines=328> */
[----:B------:R-:W-:-:S02]  /*96f0*/  ISETP.GT.AND P1, PT, R2, 0x8, P3 ;  /* 0x000000080200780c */ /* 0x000fc40001f24270 */
[----:B------:R-:W-:Y:S01]  /*9700*/  F2FP.BF16.F32.PACK_AB R105, RZ, R105 ;  /* 0x00000069ff69723e */ /* 0x000fe200000010ff */
[----:B------:R-:W-:Y:S01]  /*9710*/  @P2 STG.E.U16 desc[UR50][R6.64+0x132], R103 ;  /* 0x0001326706002986 */ /* 0x000fe2000c101532 */
[----:B------:R-:W-:Y:S02]  /*9720*/  ISETP.GT.AND P3, PT, R0, 0xa8, PT ;  /* 0x000000a80000780c */ /* 0x000fe40003f64270 */
[----:B------:R-:W-:Y:S01]  /*9730*/  ISETP.GT.AND P2, PT, R2, 0x8, P0 ;  /* 0x000000080200780c */ /* 0x000fe20000744270 */
[----:B------:R-:W-:Y:S01]  /*9740*/  @P4 STG.E.U16 desc[UR50][R4.64+0x140], R104 ;  /* 0x0001406804004986 */ /* 0x000fe2000c101532 */
[----:B------:R-:W-:Y:S02]  /*9750*/  ISETP.GT.AND P0, PT, R0, 0xa9, PT ;  /* 0x000000a90000780c */ /* 0x000fe40003f04270 */
[C---:B------:R-:W-:Y:S01]  /*9760*/  ISETP.GT.AND P4, PT, R2.reuse, RZ, P3 ;  /* 0x000000ff0200720c */ /* 0x040fe20001f84270 */
[----:B------:R-:W-:Y:S01]  /*9770*/  @P5 STG.E.U16 desc[UR50][R4.64+0x142], R105 ;  /* 0x0001426904005986 */ /* 0x000fe2000c101532 */
[----:B------:R-:W-:-:S02]  /*9780*/  ISETP.GT.AND P5, PT, R2, RZ, P0 ;  /* 0x000000ff0200720c */ /* 0x000fc400007a4270 */
[----:B------:R-:W-:Y:S02]  /*9790*/  F2FP.BF16.F32.PACK_AB R106, RZ, R106 ;  /* 0x0000006aff6a723e */ /* 0x000fe400000010ff */
[----:B------:R-:W-:Y:S02]  /*97a0*/  F2FP.BF16.F32.PACK_AB R107, RZ, R107 ;  /* 0x0000006bff6b723e */ /* 0x000fe400000010ff */
[----:B------:R-:W-:Y:S01]  /*97b0*/  F2FP.BF16.F32.PACK_AB R108, RZ, R108 ;  /* 0x0000006cff6c723e */ /* 0x000fe200000010ff */
[----:B------:R-:W-:Y:S01]  /*97c0*/  @P1 STG.E.U16 desc[UR50][R6.64+0x140], R106 ;  /* 0x0001406a06001986 */ /* 0x000fe2000c101532 */
[----:B------:R-:W-:Y:S02]  /*97d0*/  ISETP.GT.AND P1, PT, R2, 0x8, P3 ;  /* 0x000000080200780c */ /* 0x000fe40001f24270 */
[----:B------:R-:W-:Y:S01]  /*97e0*/  F2FP.BF16.F32.PACK_AB R109, RZ, R109 ;  /* 0x0000006dff6d723e */ /* 0x000fe200000010ff */
[----:B------:R-:W-:Y:S01]  /*97f0*/  @P2 STG.E.U16 desc[UR50][R6.64+0x142], R107 ;  /* 0x0001426b06002986 */ /* 0x000fe2000c101532 */
[----:B------:R-:W-:-:S02]  /*9800*/  ISETP.GT.AND P3, PT, R0, 0xb0, PT ;  /* 0x000000b00000780c */ /* 0x000fc40003f64270 */
[----:B------:R-:W-:Y:S01]  /*9810*/  ISETP.GT.AND P2, PT, R2, 0x8, P0 ;  /* 0x000000080200780c */ /* 0x000fe20000744270 */
[----:B------:R-:W-:Y:S01]  /*9820*/  @P4 STG.E.U16 desc[UR50][R4.64+0x150], R108 ;  /* 0x0001506c04004986 */ /* 0x000fe2000c101532 */
[----:B------:R-:W-:Y:S02]  /*9830*/  ISETP.GT.AND P0, PT, R0, 0xb1, PT ;  /* 0x000000b10000780c */ /* 0x000fe40003f04270 */
[C---:B------:R-:W-:Y:S01]  /*9840*/  ISETP.GT.AND P4, PT, R2.reuse, RZ, P3 ;  /* 0x000000ff0200720c */ /* 0x040fe20001f84270 */
[----:B------:R-:W-:Y:S01]  /*9850*/  @P5 STG.E.U16 desc[UR50][R4.64+0x152], R109 ;  /* 0x0001526d04005986 */ /* 0x000fe2000c101532 */
[----:B------:R-:W-:Y:S02]  /*9860*/  ISETP.GT.AND P5, PT, R2, RZ, P0 ;  /* 0x000000ff0200720c */ /* 0x000fe400007a4270 */
[----:B------:R-:W-:Y:S02]  /*9870*/  F2FP.BF16.F32.PACK_AB R110, RZ, R110 ;  /* 0x0000006eff6e723e */ /* 0x000fe400000010ff */
[----:B------:R-:W-:-:S02]  /*9880*/  F2FP.BF16.F32.PACK_AB R111, RZ, R111 ;  /* 0x0000006fff6f723e */ /* 0x000fc400000010ff */
[----:B------:R-:W-:Y:S01]  /*9890*/  F2FP.BF16.F32.PACK_AB R112, RZ, R112 ;  /* 0x00000070ff70723e */ /* 0x000fe200000010ff */
[----:B------:R-:W-:Y:S01]  /*98a0*/  @P1 STG.E.U16 desc[UR50][R6.64+0x150], R110 ;  /* 0x0001506e06001986 */ /* 0x000fe2000c101532 */
[----:B------:R-:W-:Y:S02]  /*98b0*/  ISETP.GT.AND P1, PT, R2, 0x8, P3 ;  /* 0x000000080200780c */ /* 0x000fe40001f24270 */
[----:B------:R-:W-:Y:S01]  /*98c0*/  F2FP.BF16.F32.PACK_AB R113, RZ, R113 ;  /* 0x00000071ff71723e */ /* 0x000fe200000010ff */
[----:B------:R-:W-:Y:S01]  /*98d0*/  @P2 STG.E.U16 desc[UR50][R6.64+0x152], R111 ;  /* 0x0001526f06002986 */ /* 0x000fe2000c101532 */
[----:B------:R-:W-:Y:S02]  /*98e0*/  ISETP.GT.AND P3, PT, R0, 0xb8, PT ;  /* 0x000000b80000780c */ /* 0x000fe40003f64270 */
[----:B------:R-:W-:Y:S01]  /*98f0*/  ISETP.GT.AND P2, PT, R2, 0x8, P0 ;  /* 0x000000080200780c */ /* 0x000fe20000744270 */
[----:B------:R-:W-:Y:S01]  /*9900*/  @P4 STG.E.U16 desc[UR50][R4.64+0x160], R112 ;  /* 0x0001607004004986 */ /* 0x000fe2000c101532 */
[----:B------:R-:W-:-:S02]  /*9910*/  ISETP.GT.AND P0, PT, R0, 0xb9, PT ;  /* 0x000000b90000780c */ /* 0x000fc40003f04270 */
[C---:B------:R-:W-:Y:S01]  /*9920*/  ISETP.GT.AND P4, PT, R2.reuse, RZ, P3 ;  /* 0x000000ff0200720c */ /* 0x040fe20001f84270 */
[----:B------:R-:W-:Y:S01]  /*9930*/  @P5 STG.E.U16 desc[UR50][R4.64+0x162], R113 ;  /* 0x0001627104005986 */ /* 0x000fe2000c101532 */
[C---:B------:R-:W-:Y:S02]  /*9940*/  ISETP.GT.AND P5, PT, R2.reuse, RZ, P0 ;  /* 0x000000ff0200720c */ /* 0x040fe400007a4270 */
[----:B------:R-:W-:Y:S02]  /*9950*/  F2FP.BF16.F32.PACK_AB R114, RZ, R114 ;  /* 0x00000072ff72723e */ /* 0x000fe400000010ff */
[----:B------:R-:W-:Y:S02]  /*9960*/  F2FP.BF16.F32.PACK_AB R115, RZ, R115 ;  /* 0x00000073ff73723e */ /* 0x000fe400000010ff */
        /* <DEDUP_REMOVED lines=58> */
[C---:B------:R-:W-:Y:S02]  /*9d10*/  ISETP.GT.AND P1, PT, R2.reuse, 0x8, P2 ;  /* 0x000000080200780c */ /* 0x040fe40001724270 */
[----:B------:R-:W-:Y:S01]  /*9d20*/  F2FP.BF16.F32.PACK_AB R133, RZ, R133 ;  /* 0x00000085ff85723e */ /* 0x000fe200000010ff */
[----:B------:R-:W-:Y:S01]  /*9d30*/  @P0 STG.E.U16 desc[UR50][R6.64+0x1a2], R131 ;  /* 0x0001a28306000986 */ /* 0x000fe2000c101532 */
[----:B------:R-:W-:-:S02]  /*9d40*/  ISETP.GT.AND P2, PT, R2, 0x8, P3 ;  /* 0x000000080200780c */ /* 0x000fc40001f44270 */
[C---:B------:R-:W-:Y:S01]  /*9d50*/  ISETP.GT.AND P3, PT, R0.reuse, 0xe0, PT ;  /* 0x000000e00000780c */ /* 0x040fe20003f64270 */
        /* <DEDUP_REMOVED lines=9> */
[----:B------:R-:W-:Y:S02]  /*9df0*/  F2FP.BF16.F32.PACK_AB R137, RZ, R137 ;  /* 0x00000089ff89723e */ /* 0x000fe400000010ff */
[C---:B------:R-:W-:Y:S01]  /*9e00*/  ISETP.GT.AND P1, PT, R2.reuse, 0x8, P3 ;  /* 0x000000080200780c */ /* 0x040fe20001f24270 */
[----:B------:R-:W-:Y:S01]  /*9e10*/  @P2 STG.E.U16 desc[UR50][R6.64+0x1b2], R135 ;  /* 0x0001b28706002986 */ /* 0x000fe2000c101532 */
[----:B------:R-:W-:Y:S02]  /*9e20*/  ISETP.GT.AND P0, PT, R2, 0x8, P0 ;  /* 0x000000080200780c */ /* 0x000fe40000704270 */
[----:B------:R-:W-:Y:S01]  /*9e30*/  F2FP.BF16.F32.PACK_AB R138, RZ, R138 ;  /* 0x0000008aff8a723e */ /* 0x000fe200000010ff */
[----:B------:R-:W-:Y:S01]  /*9e40*/  @P4 STG.E.U16 desc[UR50][R4.64+0x1c0], R136 ;  /* 0x0001c08804004986 */ /* 0x000fe2000c101532 */
[----:B------:R-:W-:-:S02]  /*9e50*/  ISETP.GT.AND P4, PT, R0, 0xe8, PT ;  /* 0x000000e80000780c */ /* 0x000fc40003f84270 */
[----:B------:R-:W-:Y:S01]  /*9e60*/  F2FP.BF16.F32.PACK_AB R139, RZ, R139 ;  /* 0x0000008bff8b723e */ /* 0x000fe200000010ff */
[----:B------:R-:W-:Y:S01]  /*9e70*/  @P5 STG.E.U16 desc[UR50][R4.64+0x1c2], R137 ;  /* 0x0001c28904005986 */ /* 0x000fe2000c101532 */
[----:B------:R-:W-:Y:S02]  /*9e80*/  ISETP.GT.AND P5, PT, R0, 0xe9, PT ;  /* 0x000000e90000780c */ /* 0x000fe40003fa4270 */
[C---:B------:R-:W-:Y:S01]  /*9e90*/  ISETP.GT.AND P2, PT, R2.reuse, RZ, P4 ;  /* 0x000000ff0200720c */ /* 0x040fe20002744270 */
[----:B------:R-:W-:Y:S01]  /*9ea0*/  @P1 STG.E.U16 desc[UR50][R6.64+0x1c0], R138 ;  /* 0x0001c08a06001986 */ /* 0x000fe2000c101532 */
[C---:B------:R-:W-:Y:S02]  /*9eb0*/  ISETP.GT.AND P6, PT, R2.reuse, RZ, P5 ;  /* 0x000000ff0200720c */ /* 0x040fe40002fc4270 */
[----:B------:R-:W-:Y:S01]  /*9ec0*/  ISETP.GT.AND P4, PT, R2, 0x8, P4 ;  /* 0x000000080200780c */ /* 0x000fe20002784270 */
[----:B------:R-:W-:Y:S01]  /*9ed0*/  @P0 STG.E.U16 desc[UR50][R6.64+0x1c2], R139 ;  /* 0x0001c28b06000986 */ /* 0x000fe2000c101532 */
[----:B------:R-:W-:-:S02]  /*9ee0*/  F2FP.BF16.F32.PACK_AB R140, RZ, R140 ;  /* 0x0000008cff8c723e */ /* 0x000fc400000010ff */
[----:B------:R-:W-:Y:S02]  /*9ef0*/  F2FP.BF16.F32.PACK_AB R141, RZ, R141 ;  /* 0x0000008dff8d723e */ /* 0x000fe400000010ff */
[C---:B------:R-:W-:Y:S02]  /*9f00*/  ISETP.GT.AND P3, PT, R0.reuse, 0xf0, PT ;  /* 0x000000f00000780c */ /* 0x040fe40003f64270 */
[----:B------:R-:W-:Y:S01]  /*9f10*/  F2FP.BF16.F32.PACK_AB R142, RZ, R142 ;  /* 0x0000008eff8e723e */ /* 0x000fe200000010ff */
[----:B------:R-:W-:Y:S01]  /*9f20*/  @P2 STG.E.U16 desc[UR50][R4.64+0x1d0], R140 ;  /* 0x0001d08c04002986 */ /* 0x000fe2000c101532 */
[----:B------:R-:W-:Y:S02]  /*9f30*/  ISETP.GT.AND P2, PT, R0, 0xf1, PT ;  /* 0x000000f10000780c */ /* 0x000fe40003f44270 */
[----:B------:R-:W-:Y:S01]  /*9f40*/  F2FP.BF16.F32.PACK_AB R143, RZ, R143 ;  /* 0x0000008fff8f723e */ /* 0x000fe200000010ff */
[----:B------:R-:W-:Y:S01]  /*9f50*/  @P6 STG.E.U16 desc[UR50][R4.64+0x1d2], R141 ;  /* 0x0001d28d04006986 */ /* 0x000fe2000c101532 */
[----:B------:R-:W-:-:S02]  /*9f60*/  ISETP.GT.AND P6, PT, R2, 0x8, P5 ;  /* 0x000000080200780c */ /* 0x000fc40002fc4270 */
[C---:B------:R-:W-:Y:S01]  /*9f70*/  ISETP.GT.AND P5, PT, R2.reuse, RZ, P3 ;  /* 0x000000ff0200720c */ /* 0x040fe20001fa4270 */
[----:B------:R-:W-:Y:S01]  /*9f80*/  @P4 STG.E.U16 desc[UR50][R6.64+0x1d0], R142 ;  /* 0x0001d08e06004986 */ /* 0x000fe2000c101532 */
[C---:B------:R-:W-:Y:S02]  /*9f90*/  ISETP.GT.AND P4, PT, R2.reuse, RZ, P2 ;  /* 0x000000ff0200720c */ /* 0x040fe40001784270 */
[----:B------:R-:W-:Y:S02]  /*9fa0*/  F2FP.BF16.F32.PACK_AB R144, RZ, R144 ;  /* 0x00000090ff90723e */ /* 0x000fe400000010ff */
[----:B------:R-:W-:Y:S02]  /*9fb0*/  ISETP.GT.AND P3, PT, R2, 0x8, P3 ;  /* 0x000000080200780c */ /* 0x000fe40001f64270 */
[C---:B------:R-:W-:Y:S02]  /*9fc0*/  ISETP.GT.AND P0, PT, R0.reuse, 0xf9, PT ;  /* 0x000000f90000780c */ /* 0x040fe40003f04270 */
[----:B------:R-:W-:Y:S01]  /*9fd0*/  ISETP.GT.AND P1, PT, R0, 0xf8, PT ;  /* 0x000000f80000780c */ /* 0x000fe20003f24270 */
[----:B------:R-:W-:Y:S01]  /*9fe0*/  @P6 STG.E.U16 desc[UR50][R6.64+0x1d2], R143 ;  /* 0x0001d28f06006986 */ /* 0x000fe2000c101532 */
[----:B------:R-:W-:-:S02]  /*9ff0*/  ISETP.GT.AND P2, PT, R2, 0x8, P2 ;  /* 0x000000080200780c */ /* 0x000fc40001744270 */
[C---:B------:R-:W-:Y:S01]  /*a000*/  ISETP.GT.AND P6, PT, R2.reuse, RZ, P1 ;  /* 0x000000ff0200720c */ /* 0x040fe20000fc4270 */
[----:B------:R-:W-:Y:S01]  /*a010*/  @P5 STG.E.U16 desc[UR50][R4.64+0x1e0], R144 ;  /* 0x0001e09004005986 */ /* 0x000fe2000c101532 */
[C---:B------:R-:W-:Y:S01]  /*a020*/  ISETP.GT.AND P5, PT, R2.reuse, RZ, P0 ;  /* 0x000000ff0200720c */ /* 0x040fe200007a4270 */
[----:B------:R-:W-:Y:S01]  /*a030*/  @P4 IMAD.MOV.U32 R3, RZ, RZ, R5 ;  /* 0x000000ffff034224 */ /* 0x000fe200078e0005 */
[C---:B------:R-:W-:Y:S02]  /*a040*/  ISETP.GT.AND P1, PT, R2.reuse, 0x8, P1 ;  /* 0x000000080200780c */ /* 0x040fe40000f24270 */
[----:B------:R-:W-:Y:S01]  /*a050*/  ISETP.GT.AND P0, PT, R2, 0x8, P0 ;  /* 0x000000080200780c */ /* 0x000fe20000704270 */
[----:B------:R-:W-:Y:S01]  /*a060*/  @P4 IMAD.MOV.U32 R2, RZ, RZ, R4 ;  /* 0x000000ffff024224 */ /* 0x000fe200078e0004 */
[----:B------:R-:W-:Y:S02]  /*a070*/  F2FP.BF16.F32.PACK_AB R145, RZ, R145 ;  /* 0x00000091ff91723e */ /* 0x000fe400000010ff */
[----:B------:R-:W-:-:S02]  /*a080*/  F2FP.BF16.F32.PACK_AB R146, RZ, R146 ;  /* 0x00000092ff92723e */ /* 0x000fc400000010ff */
[----:B------:R-:W-:Y:S01]  /*a090*/  F2FP.BF16.F32.PACK_AB R147, RZ, R147 ;  /* 0x00000093ff93723e */ /* 0x000fe200000010ff */
[----:B------:R0:W-:Y:S01]  /*a0a0*/  @P4 STG.E.U16 desc[UR50][R2.64+0x1e2], R145 ;  /* 0x0001e29102004986 */ /* 0x0001e2000c101532 */
[----:B------:R-:W-:Y:S02]  /*a0b0*/  F2FP.BF16.F32.PACK_AB R148, RZ, R148 ;  /* 0x00000094ff94723e */ /* 0x000fe400000010ff */
[----:B------:R-:W-:Y:S02]  /*a0c0*/  F2FP.BF16.F32.PACK_AB R149, RZ, R149 ;  /* 0x00000095ff95723e */ /* 0x000fe400000010ff */
[----:B------:R-:W-:Y:S02]  /*a0d0*/  F2FP.BF16.F32.PACK_AB R150, RZ, R150 ;  /* 0x00000096ff96723e */ /* 0x000fe400000010ff */
[----:B------:R-:W-:Y:S01]  /*a0e0*/  F2FP.BF16.F32.PACK_AB R151, RZ, R151 ;  /* 0x00000097ff97723e */ /* 0x000fe200000010ff */
[----:B0-----:R-:W-:Y:S02]  /*a0f0*/  @P3 IMAD.MOV.U32 R2, RZ, RZ, R6 ;  /* 0x000000ffff023224 */ /* 0x001fe400078e0006 */
[----:B------:R-:W-:-:S05]  /*a100*/  @P3 IMAD.MOV.U32 R3, RZ, RZ, R7 ;  /* 0x000000ffff033224 */ /* 0x000fca00078e0007 */
[----:B------:R0:W-:Y:S02]  /*a110*/  @P3 STG.E.U16 desc[UR50][R2.64+0x1e0], R146 ;  /* 0x0001e09202003986 */ /* 0x0001e4000c101532 */
[----:B0-----:R-:W-:Y:S02]  /*a120*/  @P2 IMAD.MOV.U32 R2, RZ, RZ, R6 ;  /* 0x000000ffff022224 */ /* 0x001fe400078e0006 */
[----:B------:R-:W-:-:S05]  /*a130*/  @P2 IMAD.MOV.U32 R3, RZ, RZ, R7 ;  /* 0x000000ffff032224 */ /* 0x000fca00078e0007 */
[----:B------:R0:W-:Y:S02]  /*a140*/  @P2 STG.E.U16 desc[UR50][R2.64+0x1e2], R147 ;  /* 0x0001e29302002986 */ /* 0x0001e4000c101532 */
[----:B0-----:R-:W-:Y:S02]  /*a150*/  @P6 IMAD.MOV.U32 R2, RZ, RZ, R4 ;  /* 0x000000ffff026224 */ /* 0x001fe400078e0004 */
[----:B------:R-:W-:-:S05]  /*a160*/  @P6 IMAD.MOV.U32 R3, RZ, RZ, R5 ;  /* 0x000000ffff036224 */ /* 0x000fca00078e0005 */
[----:B------:R0:W-:Y:S04]  /*a170*/  @P6 STG.E.U16 desc[UR50][R2.64+0x1f0], R148 ;  /* 0x0001f09402006986 */ /* 0x0001e8000c101532 */
[----:B------:R1:W-:Y:S01]  /*a180*/  @P5 STG.E.U16 desc[UR50][R4.64+0x1f2], R149 ;  /* 0x0001f29504005986 */ /* 0x0003e2000c101532 */
[----:B0-----:R-:W-:Y:S02]  /*a190*/  @P1 IMAD.MOV.U32 R2, RZ, RZ, R6 ;  /* 0x000000ffff021224 */ /* 0x001fe400078e0006 */
[----:B------:R-:W-:-:S05]  /*a1a0*/  @P1 IMAD.MOV.U32 R3, RZ, RZ, R7 ;  /* 0x000000ffff031224 */ /* 0x000fca00078e0007 */
[----:B------:R1:W-:Y:S04]  /*a1b0*/  @P1 STG.E.U16 desc[UR50][R2.64+0x1f0], R150 ;  /* 0x0001f09602001986 */ /* 0x0003e8000c101532 */
[----:B------:R1:W-:Y:S02]  /*a1c0*/  @P0 STG.E.U16 desc[UR50][R6.64+0x1f2], R151 ;  /* 0x0001f29706000986 */ /* 0x0003e4000c101532 */
.L_x_285:
[----:B------:R-:W-:Y:S05]  /*a1d0*/  BSYNC B0 ;  /* 0x0000000000007941 */ /* 0x000fea0003800000 */
.L_x_31:
[----:B-1----:R-:W-:Y:S01]  /*a1e0*/  IMAD.U32 R2, RZ, RZ, UR38 ;  /* 0x00000026ff027e24 */ /* 0x002fe2000f8e00ff */
[----:B------:R-:W-:Y:S01]  /*a1f0*/  ULDC.64 UR4, c[0x0][0x650] ;  /* 0x0001940000047ab9 */ /* 0x000fe20000000a00 */
[----:B0-----:R-:W-:Y:S01]  /*a200*/  IMAD.U32 R0, RZ, RZ, UR41 ;  /* 0x00000029ff007e24 */ /* 0x001fe2000f8e00ff */
[----:B------:R0:W-:Y:S01]  /*a210*/  SYNCS.ARRIVE.TRANS64.A1T0 RZ, [R158+UR46], RZ ;  /* 0x000000ff9eff79a7 */ /* 0x0001e2000810002e */
[----:B------:R-:W-:Y:S01]  /*a220*/  IMAD.U32 R3, RZ, RZ, UR39 ;  /* 0x00000027ff037e24 */ /* 0x000fe2000f8e00ff */
[C---:B------:R-:W-:Y:S01]  /*a230*/  LEA R16, P0, R2.reuse, R16, 0x1 ;  /* 0x0000001002107211 */ /* 0x040fe200078008ff */
[----:B-----5:R-:W-:Y:S02]  /*a240*/  IMAD.MOV.U32 R18, RZ, RZ, -0x1 ;  /* 0xffffffffff127424 */ /* 0x020fe400078e00ff */
[----:B------:R-:W-:Y:S01]  /*a250*/  IMAD.MOV.U32 R19, RZ, RZ, -0x1 ;  /* 0xffffffffff137424 */ /* 0x000fe200078e00ff */
[----:B------:R-:W-:Y:S01]  /*a260*/  LEA.HI.X R17, R2, R17, R0, 0x1, P0 ;  /* 0x0000001102117211 */ /* 0x000fe200000f0c00 */
[----:B------:R-:W-:Y:S01]  /*a270*/  IMAD.MOV.U32 R2, RZ, RZ, -0x1 ;  /* 0xffffffffff027424 */ /* 0x000fe200078e00ff */
[----:B------:R-:W-:-:S02]  /*a280*/  ISETP.GE.U32.AND P0, PT, R16, UR4, PT ;  /* 0x0000000410007c0c */ /* 0x000fc4000bf06070 */
[----:B------:R-:W-:Y:S02]  /*a290*/  PRMT R0, RZ, 0x7610, R0 ;  /* 0x00007610ff007816 */ /* 0x000fe40000000000 */
[----:B------:R-:W-:-:S13]  /*a2a0*/  ISETP.GE.U32.AND.EX P0, PT, R17, UR5, PT, P0 ;  /* 0x0000000511007c0c */ /* 0x000fda000bf06100 */
[----:B0-----:R-:W-:Y:S05]  /*a2b0*/  @P0 BRA `(.L_x_286) ;  /* 0x00000004008c0947 */ /* 0x001fea0003800000 */
[----:B------:R-:W0:Y:S01]  /*a2c0*/  S2UR UR7, SR_CTAID.X ;  /* 0x00000000000779c3 */ /* 0x000e220000002500 */
[----:B------:R-:W-:Y:S01]  /*a2d0*/  ULDC.64 UR4, c[0x0][0x628] ;  /* 0x00018a0000047ab9 */ /* 0x000fe20000000a00 */
[----:B------:R-:W-:Y:S01]  /*a2e0*/  ULDC UR6, c[0x0][0x150] ;  /* 0x0000540000067ab9 */ /* 0x000fe20000000800 */
[----:B------:R-:W-:Y:S01]  /*a2f0*/  ISETP.NE.U32.AND P0, PT, RZ, UR4, PT ;  /* 0x00000004ff007c0c */ /* 0x000fe2000bf05070 */
[----:B------:R-:W-:Y:S01]  /*a300*/  ULDC UR15, c[0x0][0x630] ;  /* 0x00018c00000f7ab9 */ /* 0x000fe20000000800 */
[C---:B------:R-:W-:Y:S01]  /*a310*/  R2UR UR16, R16.reuse ;  /* 0x00000000101072ca */ /* 0x040fe200000e0000 */
[----:B------:R-:W-:Y:S01]  /*a320*/  ULDC UR18, c[0x0][0x154] ;  /* 0x0000550000127ab9 */ /* 0x000fe20000000800 */
[----:B------:R-:W-:Y:S01]  /*a330*/  ISETP.NE.AND.EX P0, PT, RZ, UR5, PT, P0 ;  /* 0x00000005ff007c0c */ /* 0x000fe2000bf05300 */
[----:B------:R-:W1:Y:S01]  /*a340*/  S2UR UR19, SR_CTAID.Y ;  /* 0x00000000001379c3 */ /* 0x000e620000002600 */
[----:B------:R-:W-:Y:S02]  /*a350*/  R2UR UR17, R17 ;  /* 0x00000000111172ca */ /* 0x000fe400000e0000 */
[----:B------:R-:W-:-:S02]  /*a360*/  R2UR UR12, R16 ;  /* 0x00000000100c72ca */ /* 0x000fc400000e0000 */
[----:B------:R-:W-:Y:S02]  /*a370*/  R2UR UR13, R17 ;  /* 0x00000000110d72ca */ /* 0x000fe400000e0000 */
[----:B0-----:R-:W-:-:S05]  /*a380*/  I2FP.F32.U32 R0, UR7 ;  /* 0x0000000700007c45 */ /* 0x001fca0008201000 */
[----:B------:R-:W-:-:S04]  /*a390*/  FMUL R0, R0, UR6 ;  /* 0x0000000600007c20 */ /* 0x000fc80008400000 */
[----:B------:R0:W0:Y:S01]  /*a3a0*/  F2I.U32.TRUNC.NTZ R2, R0 ;  /* 0x0000000000027305 */ /* 0x000022000020f000 */
[----:B-1----:R-:W-:Y:S05]  /*a3b0*/  @!P0 BRA `(.L_x_287) ;  /* 0x0000000000308947 */ /* 0x002fea0003800000 */
        /* <DEDUP_REMOVED lines=12> */
.L_x_287:
[----:B------:R-:W-:Y:S01]  /*a480*/  USHF.R.U64 UR6, UR12, UR15, UR13 ;  /* 0x0000000f0c067299 */ /* 0x000fe2000800120d */
[----:B0-----:R-:W-:Y:S01]  /*a490*/  I2FP.F32.U32 R0, UR19 ;  /* 0x0000001300007c45 */ /* 0x001fe20008201000 */
[----:B------:R-:W-:Y:S01]  /*a4a0*/  USHF.R.U32.HI UR4, URZ, UR15, UR13 ;  /* 0x0000000f3f047299 */ /* 0x000fe2000801160d */
[----:B------:R-:W-:Y:S01]  /*a4b0*/  R2UR UR14, R2 ;  /* 0x00000000020e72ca */ /* 0x000fe200000e0000 */
[----:B------:R-:W-:Y:S02]  /*a4c0*/  UIADD3 UR9, UP0, URZ, -UR6, URZ ;  /* 0x800000063f097290 */ /* 0x000fe4000ff1e03f */
[----:B------:R-:W-:Y:S01]  /*a4d0*/  FMUL R0, R0, UR18 ;  /* 0x0000001200007c20 */ /* 0x000fe20008400000 */
[----:B------:R-:W-:Y:S01]  /*a4e0*/  ULDC.64 UR12, c[0x0][0x620] ;  /* 0x00018800000c7ab9 */ /* 0x000fe20000000a00 */
[----:B------:R-:W-:Y:S01]  /*a4f0*/  UIADD3.X UR4, URZ, ~UR4, URZ, UP0, !UPT ;  /* 0x800000043f047290 */ /* 0x000fe200087fe43f */
[----:B------:R-:W-:Y:S01]  /*a500*/  UMOV UR10, UR16 ;  /* 0x00000010000a7c82 */ /* 0x000fe20008000000 */
[----:B------:R-:W-:-:S02]  /*a510*/  UMOV UR11, UR17 ;  /* 0x00000011000b7c82 */ /* 0x000fc40008000000 */
[----:B------:R-:W0:Y:S01]  /*a520*/  F2I.U32.TRUNC.NTZ R0, R0 ;  /* 0x0000000000007305 */ /* 0x000e22000020f000 */
[----:B------:R-:W-:Y:S02]  /*a530*/  UIMAD UR4, UR4, UR12, URZ ;  /* 0x0000000c040472a4 */ /* 0x000fe4000f8e023f */
        /* <DEDUP_REMOVED lines=9> */
[----:B------:R-:W-:Y:S01]  /*a5d0*/  USHF.R.U64 UR12, UR10, UR13, UR11 ;  /* 0x0000000d0a0c7299 */ /* 0x000fe2000800120b */
[----:B0-----:R-:W-:Y:S01]  /*a5e0*/  R2UR UR16, R0 ;  /* 0x00000000001072ca */ /* 0x001fe200000e0000 */
[----:B------:R-:W-:Y:S01]  /*a5f0*/  USHF.R.U32.HI UR10, URZ, UR13, UR11 ;  /* 0x0000000d3f0a7299 */ /* 0x000fe2000801160b */
[----:B------:R-:W-:Y:S01]  /*a600*/  ISETP.NE.AND.EX P0, PT, RZ, UR5, PT, P0 ;  /* 0x00000005ff007c0c */ /* 0x000fe2000bf05300 */
[----:B------:R-:W-:Y:S01]  /*a610*/  ULDC UR17, c[0x0][0x608] ;  /* 0x0001820000117ab9 */ /* 0x000fe20000000800 */
[----:B------:R-:W-:-:S02]  /*a620*/  ULOP3.LUT UR23, URZ, UR18, URZ, 0x33, !UPT ;  /* 0x000000123f177292 */ /* 0x000fc4000f8e333f */
[----:B------:R-:W-:Y:S02]  /*a630*/  USHF.R.U64 UR18, UR12, UR17, UR10 ;  /* 0x000000110c127299 */ /* 0x000fe4000800120a */
[----:B------:R-:W-:Y:S01]  /*a640*/  USHF.R.U32.HI UR10, URZ, UR17, UR10 ;  /* 0x000000113f0a7299 */ /* 0x000fe2000801160a */
[----:B------:R-:W-:Y:S01]  /*a650*/  UMOV UR20, 0x1 ;  /* 0x0000000100147882 */ /* 0x000fe20000000000 */
[----:B------:R-:W-:Y:S02]  /*a660*/  UIADD3 UR14, -UR14, URZ, URZ ;  /* 0x0000003f0e0e7290 */ /* 0x000fe4000fffe13f */
[----:B------:R-:W-:Y:S02]  /*a670*/  USHF.L.U32 UR13, UR20, UR22, URZ ;  /* 0x00000016140d7299 */ /* 0x000fe4000800063f */
[----:B------:R-:W-:Y:S01]  /*a680*/  USHF.R.U64 UR20, UR18, UR22, UR10 ;  /* 0x0000001612147299 */ /* 0x000fe2000800120a */
[----:B------:R-:W-:Y:S01]  /*a690*/  ULDC UR15, c[0x0][0x144] ;  /* 0x00005100000f7ab9 */ /* 0x000fe20000000800 */
[----:B------:R-:W-:Y:S01]  /*a6a0*/  ULDC UR8, c[0x0][0x600] ;  /* 0x0001800000087ab9 */ /* 0x000fe20000000800 */
[----:B------:R-:W-:-:S02]  /*a6b0*/  UIADD3 UR21, -UR16, URZ, URZ ;  /* 0x0000003f10157290 */ /* 0x000fc4000fffe13f */
[----:B------:R-:W-:Y:S02]  /*a6c0*/  USHF.R.U32.HI UR17, URZ, UR22, UR10 ;  /* 0x000000163f117299 */ /* 0x000fe4000801160a */
[----:B------:R-:W-:Y:S02]  /*a6d0*/  UIADD3 UR9, UR8, -0x1, URZ ;  /* 0xffffffff08097890 */ /* 0x000fe4000fffe03f */
        /* <DEDUP_REMOVED lines=16> */
.L_x_288:
[----:B------:R-:W-:Y:S01]  /*a7e0*/  UISETP.NE.AND UP0, UPT, UR40, URZ, UPT ;  /* 0x0000003f2800728c */ /* 0x000fe2000bf05270 */
[----:B------:R-:W-:Y:S01]  /*a7f0*/  IMAD.MOV.U32 R0, RZ, RZ, 0x1 ;  /* 0x00000001ff007424 */ /* 0x000fe200078e00ff */
[----:B------:R-:W-:Y:S01]  /*a800*/  USHF.R.U64 UR4, UR16, UR24, UR17 ;  /* 0x0000001810047299 */ /* 0x000fe20008001211 */
[----:B------:R-:W-:Y:S01]  /*a810*/  IMAD.U32 R19, RZ, RZ, UR6 ;  /* 0x00000006ff137e24 */ /* 0x000fe2000f8e00ff */
[----:B------:R-:W-:Y:S02]  /*a820*/  ULOP3.LUT UR18, UR18, UR23, URZ, 0xc0, !UPT ;  /* 0x0000001712127292 */ /* 0x000fe4000f8ec03f */
[----:B------:R-:W-:Y:S02]  /*a830*/  UIADD3 UR5, -UR4, URZ, URZ ;  /* 0x0000003f04057290 */ /* 0x000fe4000fffe13f */
[----:B------:R-:W-:Y:S02]  /*a840*/  ULOP3.LUT UR9, UR12, UR9, URZ, 0xc0, !UPT ;  /* 0x000000090c097292 */ /* 0x000fe4000f8ec03f */
[----:B------:R-:W-:-:S02]  /*a850*/  UIMAD UR4, UR13, UR4, UR18 ;  /* 0x000000040d0472a4 */ /* 0x000fc4000f8e0212 */
[----:B------:R-:W-:Y:S02]  /*a860*/  @UP0 UIMAD UR22, UR26, UR21, UR19 ;  /* 0x000000151a1602a4 */ /* 0x000fe4000f8e0213 */
[----:B------:R-:W-:Y:S01]  /*a870*/  UIMAD UR5, UR5, UR25, UR20 ;  /* 0x00000019050572a4 */ /* 0x000fe2000f8e0214 */
[----:B------:R-:W-:Y:S02]  /*a880*/  ULDC UR7, c[0x0][0x610] ;  /* 0x0001840000077ab9 */ /* 0x000fe40000000800 */
[----:B------:R-:W-:Y:S02]  /*a890*/  UIMAD UR4, UR4, UR7, UR22 ;  /* 0x00000007040472a4 */ /* 0x000fe4000f8e0216 */
[----:B------:R-:W-:-:S04]  /*a8a0*/  UIMAD UR5, UR5, UR8, UR9 ;  /* 0x00000008050572a4 */ /* 0x000fc8000f8e0209 */
[----:B------:R-:W-:Y:S02]  /*a8b0*/  USEL UR7, UR5, UR4, !UP0 ;  /* 0x0000000405077287 */ /* 0x000fe4000c000000 */
[----:B------:R-:W-:-:S04]  /*a8c0*/  USEL UR4, UR4, UR5, !UP0 ;  /* 0x0000000504047287 */ /* 0x000fc8000c000000 */
[----:B------:R-:W-:Y:S02]  /*a8d0*/  IMAD.U32 R2, RZ, RZ, UR7 ;  /* 0x00000007ff027e24 */ /* 0x000fe4000f8e00ff */
[----:B------:R-:W-:-:S07]  /*a8e0*/  IMAD.U32 R18, RZ, RZ, UR4 ;  /* 0x00000004ff127e24 */ /* 0x000fce000f8e00ff */
.L_x_286:
[----:B------:R-:W-:Y:S02]  /*a8f0*/  LOP3.LUT P0, RZ, R0, 0xff, RZ, 0xc0, !PT ;  /* 0x000000ff00ff7812 */ /* 0x000fe4000780c0ff */
[----:B------:R-:W-:-:S11]  /*a900*/  LOP3.LUT R166, R166, 0x1, RZ, 0x3c, !PT ;  /* 0x00000001a6a67812 */ /* 0x000fd600078e3cff */
[----:B------:R-:W-:Y:S05]  /*a910*/  @P0 BRA `(.L_x_289) ;  /* 0xffffff6800f80947 */ /* 0x000fea000383ffff */
[----:B------:R-:W-:Y:S05]  /*a920*/  EXIT ;  /* 0x000000000000794d */ /* 0x000fea0003800000 */
.L_x_12:
[----:B------:R-:W-:-:S08]  /*a930*/  ISETP.NE.AND P0, PT, RZ, UR8, PT ;  /* 0x00000008ff007c0c */ /* 0x000fd0000bf05270 */
[----:B-----5:R-:W0:-:S00]  /*a940*/  USETMAXREG.DEALLOC.CTAPOOL 0x28 ;  /* 0x00000028000079c8 */ /* 0x020e0000080e0500 */
[----:B------:R-:W-:Y:S05]  /*a950*/  @P0 EXIT ;  /* 0x000000000000094d */ /* 0x000fea0003800000 */
[----:B0-----:R-:W-:Y:S01]  /*a960*/  LOP3.LUT P0, RZ, R5, 0xff, RZ, 0xc0, !PT ;  /* 0x000000ff05ff7812 */ /* 0x001fe2000780c0ff */
[----:B------:R-:W-:Y:S02]  /*a970*/  IMAD.MOV.U32 R8, RZ, RZ, 0x1 ;  /* 0x00000001ff087424 */ /* 0x000fe400078e00ff */
[----:B------:R-:W-:-:S10]  /*a980*/  IMAD.MOV.U32 R0, RZ, RZ, RZ ;  /* 0x000000ffff007224 */ /* 0x000fd400078e00ff */
[----:B------:R-:W-:Y:S05]  /*a990*/  @!P0 BRA `(.L_x_290) ;  /* 0x0000000c00448947 */ /* 0x000fea0003800000 */
[----:B------:R-:W-:Y:S01]  /*a9a0*/  LOP3.LUT P0, RZ, R4, 0x1f, RZ, 0xc0, !PT ;  /* 0x0000001f04ff7812 */ /* 0x000fe2000780c0ff */
[----:B------:R-:W-:Y:S01]  /*a9b0*/  ULDC UR5, c[0x0][0x658] ;  /* 0x0001960000057ab9 */ /* 0x000fe20000000800 */
[----:B------:R-:W-:Y:S01]  /*a9c0*/  UMOV UR6, 0xffffffff ;  /* 0xffffffff00067882 */ /* 0x000fe20000000000 */
[----:B------:R-:W-:Y:S01]  /*a9d0*/  BSSY B0, `(.L_x_290) ;  /* 0x00000cd000007945 */ /* 0x000fe20003800000 */
[----:B------:R-:W-:Y:S01]  /*a9e0*/  USHF.L.U32 UR6, UR6, UR5, URZ ;  /* 0x0000000506067299 */ /* 0x000fe2000800063f */
[C---:B------:R-:W-:Y:S01]  /*a9f0*/  ISETP.NE.AND P3, PT, R3.reuse, RZ, PT ;  /* 0x000000ff0300720c */ /* 0x040fe20003f65270 */
[----:B------:R-:W-:Y:S01]  /*aa00*/  IMAD.MOV.U32 R9, RZ, RZ, 0x1 ;  /* 0x00000001ff097424 */ /* 0x000fe200078e00ff */
[----:B------:R-:W-:Y:S01]  /*aa10*/  ISETP.NE.OR P0, PT, R3, RZ, !P0 ;  /* 0x000000ff0300720c */ /* 0x000fe20004705670 */
[----:B------:R-:W-:Y:S01]  /*aa20*/  IMAD.MOV.U32 R8, RZ, RZ, 0x1 ;  /* 0x00000001ff087424 */ /* 0x000fe200078e00ff */
[----:B------:R-:W-:Y:S01]  /*aa30*/  ULDC UR4, c[0x0][0x600] ;  /* 0x0001800000047ab9 */ /* 0x000fe20000000800 */
[----:B------:R-:W-:Y:S01]  /*aa40*/  IMAD.MOV.U32 R0, RZ, RZ, RZ ;  /* 0x000000ffff007224 */ /* 0x000fe200078e00ff */
[----:B------:R-:W-:Y:S01]  /*aa50*/  UMOV UR7, 0x1 ;  /* 0x0000000100077882 */ /* 0x000fe20000000000 */
[----:B------:R-:W-:-:S02]  /*aa60*/  UIADD3 UR21, UR37, 0x1, URZ ;  /* 0x0000000125157890 */ /* 0x000fc4000fffe03f */
[----:B------:R-:W-:Y:S02]  /*aa70*/  ULOP3.LUT UR13, UR42, 0x2, URZ, 0xfc, !UPT ;  /* 0x000000022a0d7892 */ /* 0x000fe4000f8efc3f */
[----:B------:R-:W-:Y:S02]  /*aa80*/  UIADD3 UR4, UR4, -0x1, URZ ;  /* 0xffffffff04047890 */ /* 0x000fe4000fffe03f */
[----:B------:R-:W-:Y:S02]  /*aa90*/  USHF.L.U32 UR5, UR7, UR5, URZ ;  /* 0x0000000507057299 */ /* 0x000fe4000800063f */
[----:B------:R-:W-:Y:S01]  /*aaa0*/  ULOP3.LUT UR6, URZ, UR6, URZ, 0x33, !UPT ;  /* 0x000000063f067292 */ /* 0x000fe2000f8e333f */
[----:B------:R-:W-:-:S11]  /*aab0*/  ULDC.64 UR30, c[0x0][0x198] ;  /* 0x00006600001e7ab9 */ /* 0x000fd60000000a00 */
.L_x_302:
[----:B------:R-:W-:-:S03]  /*aac0*/  UMOV UR7, 0xffffffff ;  /* 0xffffffff00077882 */ /* 0x000fc60000000000 */
[----:B------:R-:W-:Y:S05]  /*aad0*/  BRA.DIV UR7, `(.L_x_291) ;  /* 0x0000000e07c47947 */ /* 0x000fea000b800000 */
[----:B------:R-:W-:-:S13]  /*aae0*/  ELECT P6, URZ, PT ;  /* 0x00000000003f782f */ /* 0x000fda00038c0000 */
.L_x_313:
[----:B------:R-:W0:Y:S01]  /*aaf0*/  LDC R3, c[0x0][0x28c] ;  /* 0x0000a300ff037b82 */ /* 0x000e220000000800 */
[----:B------:R-:W-:Y:S01]  /*ab00*/  BSSY B1, `(.L_x_292) ;  /* 0x0000044000017945 */ /* 0x000fe20003800000 */
[----:B0-----:R-:W-:-:S13]  /*ab10*/  ISETP.LT.OR P6, PT, R3, 0x1, !P6 ;  /* 0x000000010300780c */ /* 0x001fda00077c1670 */
[----:B------:R-:W-:Y:S05]  /*ab20*/  @P6 BRA `(.L_x_293) ;  /* 0x0000000400046947 */ /* 0x000fea0003800000 */
[----:B------:R-:W-:Y:S02]  /*ab30*/  IMAD.SHL.U32 R6, R2, 0x100, RZ ;  /* 0x0000010002067824 */ /* 0x000fe400078e00ff */
[----:B------:R-:W-:Y:S02]  /*ab40*/  IMAD.SHL.U32 R18, R18, 0x40, RZ ;  /* 0x0000004012127824 */ /* 0x000fe400078e00ff */
[----:B------:R-:W-:Y:S02]  /*ab50*/  IMAD.MOV.U32 R11, RZ, RZ, RZ ;  /* 0x000000ffff0b7224 */ /* 0x000fe400078e00ff */
[----:B------:R-:W-:Y:S02]  /*ab60*/  IMAD.U32 R12, RZ, RZ, UR21 ;  /* 0x00000015ff0c7e24 */ /* 0x000fe4000f8e00ff */
[----:B------:R-:W-:Y:S02]  /*ab70*/  IMAD.MOV.U32 R2, RZ, RZ, R8 ;  /* 0x000000ffff027224 */ /* 0x000fe400078e0008 */
[----:B------:R-:W-:-:S07]  /*ab80*/  IMAD.MOV.U32 R3, RZ, RZ, R0 ;  /* 0x000000ffff037224 */ /* 0x000fce00078e0000 */
.L_x_297:
[----:B------:R-:W0:Y:S01]  /*ab90*/  S2R R5, SR_CgaCtaId ;  /* 0x0000000000057919 */ /* 0x000e220000008800 */
[----:B------:R-:W-:-:S04]  /*aba0*/  MOV R4, 0x400 ;  /* 0x0000040000047802 */ /* 0x000fc80000000f00 */
[----:B0-----:R-:W-:Y:S02]  /*abb0*/  LEA R10, R5, R4, 0x18 ;  /* 0x00000004050a7211 */ /* 0x001fe400078ec0ff */
[----:B------:R-:W-:Y:S01]  /*abc0*/  SHF.L.U32 R4, R2, 0x1f, RZ ;  /* 0x0000001f02047819 */ /* 0x000fe200000006ff */
[----:B------:R-:W0:Y:S02]  /*abd0*/  @!P3 LDC R5, c[0x0][0x500] ;  /* 0x00014000ff05bb82 */ /* 0x000e240000000800 */
[----:B------:R-:W-:-:S04]  /*abe0*/  IMAD R7, R3, 0x8, R10 ;  /* 0x0000000803077824 */ /* 0x000fc800078e020a */
[----:B------:R-:W1:Y:S02]  /*abf0*/  SYNCS.PHASECHK.TRANS64.TRYWAIT P1, [R7+URZ+0x10], R4 ;  /* 0x00001004070075a7 */ /* 0x000e64000802017f */
[----:B-1----:R-:W-:Y:S05]  /*ac00*/  @!P1 BRA `(.L_x_294) ;  /* 0x0000000c00989947 */ /* 0x002fea0003800000 */
.L_x_314:
[----:B------:R-:W-:Y:S01]  /*ac10*/  UPRMT UR7, UR13, 0x9910, URZ ;  /* 0x000099100d077896 */ /* 0x000fe2000800003f */
[----:B0-----:R0:W-:Y:S03]  /*ac20*/  @!P3 SYNCS.ARRIVE.TRANS64 RZ, [R7+URZ], R5 ;  /* 0x0000000507ffb9a7 */ /* 0x0011e6000800003f */
[----:B------:R-:W-:-:S06]  /*ac30*/  UISETP.NE.AND UP0, UPT, UR7, 0x2, UPT ;  /* 0x000000020700788c */ /* 0x000fcc000bf05270 */
[----:B------:R-:W-:-:S13]  /*ac40*/  PLOP3.LUT P1, PT, PT, PT, UP0, 0x80, 0x0 ;  /* 0x000000000000781c */ /* 0x000fda0003f2f008 */
[----:B0-----:R-:W-:Y:S05]  /*ac50*/  @P1 BRA `(.L_x_295) ;  /* 0x0000000000041947 */ /* 0x001fea0003800000 */
[----:B------:R-:W-:Y:S01]  /*ac60*/  BPT.TRAP 0x1 ;  /* 0x000000040000795c */ /* 0x000fe20000300000 */
.L_x_295:
[----:B------:R-:W-:Y:S05]  /*ac70*/  @P0 BRA `(.L_x_296) ;  /* 0x0000000000040947 */ /* 0x000fea0003800000 */
[----:B------:R-:W-:Y:S01]  /*ac80*/  BPT.TRAP 0x1 ;  /* 0x000000040000795c */ /* 0x000fe20000300000 */
.L_x_296:
[--C-:B-1----:R-:W-:Y:S01]  /*ac90*/  IMAD R4, R3, 0x4000, R10.reuse ;  /* 0x0000400003047824 */ /* 0x102fe200078e020a */
[----:B------:R-:W-:Y:S01]  /*aca0*/  R2UR UR34, R11 ;  /* 0x000000000b2272ca */ /* 0x000fe200000e0000 */
[----:B------:R-:W-:Y:S01]  /*acb0*/  IMAD R10, R3, 0x10000, R10 ;  /* 0x00010000030a7824 */ /* 0x000fe200078e020a */
[----:B------:R-:W-:Y:S01]  /*acc0*/  R2UR UR33, R7 ;  /* 0x00000000072172ca */ /* 0x000fe200000e0000 */
[----:B------:R-:W-:Y:S01]  /*acd0*/  VIADD R12, R12, 0xffffffff ;  /* 0xffffffff0c0c7836 */ /* 0x000fe20000000000 */
[----:B------:R-:W-:Y:S01]  /*ace0*/  R2UR UR24, R4 ;  /* 0x00000000041872ca */ /* 0x000fe200000e0000 */
[----:B------:R-:W-:Y:S01]  /*acf0*/  UIADD3 UR14, UP0, UR30, 0xf0, URZ ;  /* 0x000000f01e0e7890 */ /* 0x000fe2000ff1e03f */
[----:B------:R-:W-:Y:S01]  /*ad00*/  R2UR UR8, R10 ;  /* 0x000000000a0872ca */ /* 0x000fe200000e0000 */
[----:B------:R-:W-:Y:S01]  /*ad10*/  UIADD3 UR44, UP1, UR30, 0x1f0, URZ ;  /* 0x000001f01e2c7890 */ /* 0x000fe2000ff3e03f */
[----:B------:R-:W-:Y:S01]  /*ad20*/  R2UR UR36, R19 ;  /* 0x00000000132472ca */ /* 0x000fe200000e0000 */
[----:B------:R-:W-:Y:S01]  /*ad30*/  UIADD3.X UR15, URZ, UR31, URZ, UP0, !UPT ;  /* 0x0000001f3f0f7290 */ /* 0x000fe200087fe43f */
[----:B------:R-:W-:Y:S01]  /*ad40*/  R2UR UR35, R18 ;  /* 0x00000000122372ca */ /* 0x000fe200000e0000 */
[----:B------:R-:W-:Y:S01]  /*ad50*/  UIADD3.X UR45, URZ, UR31, URZ, UP1, !UPT ;  /* 0x0000001f3f2d7290 */ /* 0x000fe20008ffe43f */
[----:B------:R-:W-:Y:S01]  /*ad60*/  R2UR UR19, R6 ;  /* 0x00000000061372ca */ /* 0x000fe200000e0000 */
[----:B------:R-:W-:Y:S01]  /*ad70*/  UIADD3 UR26, UR34, 0x40, URZ ;  /* 0x00000040221a7890 */ /* 0x000fe2000fffe03f */
[----:B------:R-:W-:Y:S01]  /*ad80*/  ISETP.GT.AND P2, PT, R12, 0x1, PT ;  /* 0x000000010c00780c */ /* 0x000fe20003f44270 */
[----:B------:R-:W-:Y:S01]  /*ad90*/  VIADD R3, R3, 0x1 ;  /* 0x0000000103037836 */ /* 0x000fe20000000000 */
[----:B------:R-:W-:Y:S01]  /*ada0*/  UMOV UR22, 0x0 ;  /* 0x0000000000167882 */ /* 0x000fe20000000000 */
[----:B------:R-:W-:Y:S01]  /*adb0*/  UIADD3 UR32, UR24, 0x100, URZ ;  /* 0x0000010018207890 */ /* 0x000fe2000fffe03f */
[----:B------:R-:W-:Y:S01]  /*adc0*/  VIADD R11, R11, 0x80 ;  /* 0x000000800b0b7836 */ /* 0x000fe20000000000 */
[----:B------:R-:W-:Y:S01]  /*add0*/  UIADD3 UR24, UR24, 0x2100, URZ ;  /* 0x0000210018187890 */ /* 0x000fe2000fffe03f */
[----:B------:R-:W-:Y:S01]  /*ade0*/  ISETP.NE.AND P1, PT, R3, 0x2, PT ;  /* 0x000000020300780c */ /* 0x000fe20003f25270 */
[----:B------:R-:W-:-:S02]  /*adf0*/  UIADD3 UR16, UR8, 0x8100, URZ ;  /* 0x0000810008107890 */ /* 0x000fc4000fffe03f */
[----:B------:R-:W-:Y:S01]  /*ae00*/  UIADD3 UR8, UR8, 0x10100, URZ ;  /* 0x0001010008087890 */ /* 0x000fe2000fffe03f */
[----:B------:R-:W-:Y:S01]  /*ae10*/  SEL R5, RZ, 0x1, P1 ;  /* 0x00000001ff057807 */ /* 0x000fe20000800000 */
[----:B------:R-:W-:Y:S01]  /*ae20*/  UMOV UR23, 0x10000000 ;  /* 0x1000000000177882 */ /* 0x000fe20000000000 */
[----:B------:R-:W-:Y:S01]  /*ae30*/  UMOV UR25, UR33 ;  /* 0x0000002100197c82 */ /* 0x000fe20008000000 */
[----:B------:R-:W-:Y:S01]  /*ae40*/  UMOV UR28, UR36 ;  /* 0x00000024001c7c82 */ /* 0x000fe20008000000 */
[----:B------:R-:W-:Y:S01]  /*ae50*/  UMOV UR27, UR35 ;  /* 0x00000023001b7c82 */ /* 0x000fe20008000000 */
[----:B------:R-:W-:Y:S01]  /*ae60*/  UMOV UR17, UR33 ;  /* 0x0000002100117c82 */ /* 0x000fe20008000000 */
[----:B------:R-:W-:Y:S01]  /*ae70*/  UMOV UR18, UR34 ;  /* 0x0000002200127c82 */ /* 0x000fe20008000000 */
[----:B------:R-:W-:Y:S01]  /*ae80*/  UMOV UR20, UR36 ;  /* 0x0000002400147c82 */ /* 0x000fe20008000000 */
[----:B------:R0:W-:Y:S01]  /*ae90*/  UTMALDG.3D [UR32], [UR14], desc[UR22] ;  /* 0x000016200e0075b4 */ /* 0x0001e20008011000 */
[----:B------:R-:W-:Y:S01]  /*aea0*/  UMOV UR9, UR33 ;  /* 0x0000002100097c82 */ /* 0x000fe20008000000 */
[----:B------:R-:W-:Y:S01]  /*aeb0*/  UMOV UR11, UR19 ;  /* 0x00000013000b7c82 */ /* 0x000fe20008000000 */
[----:B------:R-:W-:Y:S01]  /*aec0*/  UMOV UR12, UR36 ;  /* 0x00000024000c7c82 */ /* 0x000fe20008000000 */
[----:B------:R-:W-:Y:S01]  /*aed0*/  UMOV UR10, UR26 ;  /* 0x0000001a000a7c82 */ /* 0x000fe20008000000 */
[----:B------:R-:W-:-:S02]  /*aee0*/  LOP3.LUT R2, R2, R5, RZ, 0x3c, !PT ;  /* 0x0000000502027212 */ /* 0x000fc400078e3cff */
[----:B------:R-:W-:Y:S01]  /*aef0*/  SEL R3, R3, RZ, P1 ;  /* 0x000000ff03037207 */ /* 0x000fe20000800000 */
[----:B------:R0:W-:Y:S01]  /*af00*/  UTMALDG.3D [UR24], [UR14], desc[UR22] ;  /* 0x000016180e0075b4 */ /* 0x0001e20008011000 */
[----:B------:R0:W-:Y:S01]  /*af10*/  UTMALDG.3D [UR16], [UR44], desc[UR22] ;  /* 0x000016102c0075b4 */ /* 0x0001e20008011000 */
[----:B------:R0:W-:Y:S02]  /*af20*/  UTMALDG.3D [UR8], [UR44], desc[UR22] ;  /* 0x000016082c0075b4 */ /* 0x0001e40008011000 */
[----:B0-----:R-:W-:Y:S05]  /*af30*/  @P2 BRA `(.L_x_297) ;  /* 0xfffffffc00142947 */ /* 0x001fea000383ffff */
.L_x_293:
[----:B------:R-:W-:Y:S05]  /*af40*/  BSYNC B1 ;  /* 0x0000000000017941 */ /* 0x000fea0003800000 */
.L_x_292:
[----:B------:R-:W-:Y:S01]  /*af50*/  LOP3.LUT P4, RZ, R9, 0xff, RZ, 0xc0, !PT ;  /* 0x000000ff09ff7812 */ /* 0x000fe2000788c0ff */
[----:B------:R-:W-:Y:S01]  /*af60*/  VIADD R0, R0, UR37 ;  /* 0x0000002500007c36 */ /* 0x000fe20008000000 */
[----:B------:R-:W-:Y:S01]  /*af70*/  ULDC.64 UR8, c[0x0][0x650] ;  /* 0x0001940000087ab9 */ /* 0x000fe20000000a00 */
[----:B------:R-:W-:Y:S01]  /*af80*/  BSSY B1, `(.L_x_298) ;  /* 0x000006f000017945 */ /* 0x000fe20003800000 */
[----:B------:R-:W-:Y:S01]  /*af90*/  IMAD.MOV.U32 R18, RZ, RZ, -0x1 ;  /* 0xffffffffff127424 */ /* 0x000fe200078e00ff */
[----:B------:R-:W-:Y:S01]  /*afa0*/  PRMT R9, RZ, 0x7610, R9 ;  /* 0x00007610ff097816 */ /* 0x000fe20000000009 */
[----:B------:R-:W-:Y:S01]  /*afb0*/  IMAD.MOV.U32 R19, RZ, RZ, -0x1 ;  /* 0xffffffffff137424 */ /* 0x000fe200078e00ff */
[C---:B------:R-:W-:Y:S02]  /*afc0*/  ISETP.GT.U32.AND P1, PT, R0.reuse, 0x1, PT ;  /* 0x000000010000780c */ /* 0x040fe40003f24070 */
[----:B------:R-:W-:Y:S02]  /*afd0*/  SHF.R.U32.HI R2, RZ, 0x1, R0 ;  /* 0x00000001ff027819 */ /* 0x000fe40000011600 */
[----:B------:R-:W-:-:S02]  /*afe0*/  LOP3.LUT R0, R0, 0x1, RZ, 0xc0, !PT ;  /* 0x0000000100007812 */ /* 0x000fc400078ec0ff */
[----:B------:R-:W0:Y:S01]  /*aff0*/  @P4 S2R R4, SR_CgaCtaId ;  /* 0x0000000000044919 */ /* 0x000e220000008800 */
[----:B------:R-:W-:Y:S02]  /*b000*/  @P4 MOV R3, 0x400 ;  /* 0x0000040000034802 */ /* 0x000fe40000000f00 */
[----:B------:R-:W-:-:S04]  /*b010*/  LOP3.LUT R2, R2, 0x1, RZ, 0xc0, !PT ;  /* 0x0000000102027812 */ /* 0x000fc800078ec0ff */
[----:B------:R-:W-:Y:S02]  /*b020*/  ISETP.NE.U32.AND P2, PT, R2, 0x1, PT ;  /* 0x000000010200780c */ /* 0x000fe40003f45070 */
[----:B0-----:R-:W-:Y:S01]  /*b030*/  @P4 LEA R3, R4, R3, 0x18 ;  /* 0x0000000304034211 */ /* 0x001fe200078ec0ff */
[----:B------:R-:W-:-:S03]  /*b040*/  IMAD.U32 R4, RZ, RZ, UR37 ;  /* 0x00000025ff047e24 */ /* 0x000fc6000f8e00ff */
[----:B------:R0:W-:Y:S01]  /*b050*/  @P4 SYNCS.ARRIVE.TRANS64.A1T0 RZ, [R3+URZ+0x58], RZ ;  /* 0x000058ff03ff49a7 */ /* 0x0001e2000810003f */
[----:B------:R-:W-:Y:S02]  /*b060*/  IADD3 R16, P4, R16, UR38, RZ ;  /* 0x0000002610107c10 */ /* 0x000fe4000ff9e0ff */
[----:B------:R-:W-:Y:S02]  /*b070*/  ISETP.LT.U32.AND P1, PT, R4, 0x2, P1 ;  /* 0x000000020400780c */ /* 0x000fe40000f21070 */
[----:B------:R-:W-:Y:S02]  /*b080*/  IADD3.X R17, R17, UR41, RZ, P4, !PT ;  /* 0x0000002911117c10 */ /* 0x000fe4000a7fe4ff */
[----:B------:R-:W-:Y:S02]  /*b090*/  ISETP.GE.U32.AND P4, PT, R16, UR8, PT ;  /* 0x0000000810007c0c */ /* 0x000fe4000bf86070 */
[----:B0-----:R-:W-:Y:S02]  /*b0a0*/  SEL R3, RZ, 0x1, !P1 ;  /* 0x00000001ff037807 */ /* 0x001fe40004800000 */
[----:B------:R-:W-:-:S02]  /*b0b0*/  ISETP.GE.U32.AND.EX P1, PT, R17, UR9, PT, P4 ;  /* 0x0000000911007c0c */ /* 0x000fc4000bf26140 */
[----:B------:R-:W-:-:S04]  /*b0c0*/  ISETP.GT.U32.AND P2, PT, R4, 0x1, !P2 ;  /* 0x000000010400780c */ /* 0x000fc80005744070 */
[----:B------:R-:W-:-:S04]  /*b0d0*/  SEL R2, RZ, 0x1, !P2 ;  /* 0x00000001ff027807 */ /* 0x000fc80005000000 */
[--C-:B------:R-:W-:Y:S01]  /*b0e0*/  LOP3.LUT R8, R2, R8, R3.reuse, 0x96, !PT ;  /* 0x0000000802087212 */ /* 0x100fe200078e9603 */
[----:B------:R-:W-:Y:S01]  /*b0f0*/  IMAD.MOV.U32 R2, RZ, RZ, -0x1 ;  /* 0xffffffffff027424 */ /* 0x000fe200078e00ff */
[----:B------:R-:W-:Y:S01]  /*b100*/  PRMT R3, RZ, 0x7610, R3 ;  /* 0x00007610ff037816 */ /* 0x000fe20000000003 */
[----:B------:R-:W-:Y:S06]  /*b110*/  @P1 BRA `(.L_x_299) ;  /* 0x0000000400541947 */ /* 0x000fec0003800000 */
[----:B------:R-:W0:Y:S01]  /*b120*/  S2UR UR7, SR_CTAID.X ;  /* 0x00000000000779c3 */ /* 0x000e220000002500 */
[----:B------:R-:W-:Y:S01]  /*b130*/  ULDC.64 UR8, c[0x0][0x628] ;  /* 0x00018a0000087ab9 */ /* 0x000fe20000000a00 */
[----:B------:R-:W-:Y:S01]  /*b140*/  ULDC UR10, c[0x0][0x150] ;  /* 0x00005400000a7ab9 */ /* 0x000fe20000000800 */
[----:B------:R-:W-:Y:S01]  /*b150*/  ISETP.NE.U32.AND P1, PT, RZ, UR8, PT ;  /* 0x00000008ff007c0c */ /* 0x000fe2000bf25070 */
[----:B------:R-:W-:Y:S01]  /*b160*/  ULDC UR11, c[0x0][0x630] ;  /* 0x00018c00000b7ab9 */ /* 0x000fe20000000800 */
[----:B------:R-:W-:Y:S01]  /*b170*/  ULDC UR14, c[0x0][0x154] ;  /* 0x00005500000e7ab9 */ /* 0x000fe20000000800 */
[----:B------:R-:W-:Y:S01]  /*b180*/  IMAD.MOV.U32 R2, RZ, RZ, R16 ;  /* 0x000000ffff027224 */ /* 0x000fe200078e0010 */
[----:B------:R-:W-:Y:S01]  /*b190*/  ISETP.NE.AND.EX P1, PT, RZ, UR9, PT, P1 ;  /* 0x00000009ff007c0c */ /* 0x000fe2000bf25310 */
[----:B------:R-:W1:Y:S01]  /*b1a0*/  S2UR UR12, SR_CTAID.Y ;  /* 0x00000000000c79c3 */ /* 0x000e620000002600 */
[----:B0-----:R-:W-:-:S05]  /*b1b0*/  I2FP.F32.U32 R3, UR7 ;  /* 0x0000000700037c45 */ /* 0x001fca0008201000 */
[----:B------:R-:W-:Y:S01]  /*b1c0*/  FMUL R10, R3, UR10 ;  /* 0x0000000a030a7c20 */ /* 0x000fe20008400000 */
[----:B------:R-:W-:-:S05]  /*b1d0*/  IMAD.MOV.U32 R3, RZ, RZ, R17 ;  /* 0x000000ffff037224 */ /* 0x000fca00078e0011 */
[----:B------:R-:W-:Y:S05]  /*b1e0*/  @!P1 BRA `(.L_x_300) ;  /* 0x0000000000289947 */ /* 0x000fea0003800000 */
[----:B------:R-:W-:Y:S02]  /*b1f0*/  ULDC UR10, c[0x0][0x634] ;  /* 0x00018d00000a7ab9 */ /* 0x000fe40000000800 */
[----:B------:R-:W-:-:S05]  /*b200*/  IADD3 R7, P1, R16, UR10, RZ ;  /* 0x0000000a10077c10 */ /* 0x000fca000ff3e0ff */
[----:B------:R-:W-:-:S04]  /*b210*/  IMAD.X R11, RZ, RZ, R17, P1 ;  /* 0x000000ffff0b7224 */ /* 0x000fc800008e0611 */
[----:B------:R-:W-:-:S04]  /*b220*/  IMAD.WIDE.U32 R4, R11, UR8, RZ ;  /* 0x000000080b047c25 */ /* 0x000fc8000f8e00ff */
[----:B------:R-:W-:-:S04]  /*b230*/  IMAD.WIDE.U32 R4, P1, R7, UR9, R4 ;  /* 0x0000000907047c25 */ /* 0x000fc8000f820004 */
[----:B------:R-:W-:-:S04]  /*b240*/  IMAD.WIDE.U32 R6, R7, UR8, RZ ;  /* 0x0000000807067c25 */ /* 0x000fc8000f8e00ff */
[----:B------:R-:W-:Y:S01]  /*b250*/  IMAD.X R3, RZ, RZ, RZ, P1 ;  /* 0x000000ffff037224 */ /* 0x000fe200008e06ff */
[----:B------:R-:W-:Y:S01]  /*b260*/  IADD3 RZ, P1, R7, R4, RZ ;  /* 0x0000000407ff7210 */ /* 0x000fe20007f3e0ff */
[----:B------:R-:W-:-:S04]  /*b270*/  IMAD.MOV.U32 R2, RZ, RZ, R5 ;  /* 0x000000ffff027224 */ /* 0x000fc800078e0005 */
[----:B------:R-:W-:-:S08]  /*b280*/  IMAD.WIDE.U32.X R2, R11, UR9, R2, P1 ;  /* 0x000000090b027c25 */ /* 0x000fd000088e0402 */
.L_x_300:
[--C-:B------:R-:W-:Y:S01]  /*b290*/  SHF.R.U64 R19, R2, UR11, R3.reuse ;  /* 0x0000000b02137c19 */ /* 0x100fe20008001203 */
[----:B------:R-:W0:Y:S01]  /*b2a0*/  F2I.U32.TRUNC.NTZ R10, R10 ;  /* 0x0000000a000a7305 */ /* 0x000e22000020f000 */
[----:B------:R-:W-:Y:S01]  /*b2b0*/  SHF.R.U32.HI R2, RZ, UR11, R3 ;  /* 0x0000000bff027c19 */ /* 0x000fe20008011603 */
[----:B------:R-:W-:Y:S01]  /*b2c0*/  ULDC.64 UR8, c[0x0][0x620] ;  /* 0x0001880000087ab9 */ /* 0x000fe20000000a00 */
[----:B------:R-:W-:Y:S01]  /*b2d0*/  IADD3 R5, P1, RZ, -R19, RZ ;  /* 0x80000013ff057210 */ /* 0x000fe20007f3e0ff */
[----:B------:R-:W2:Y:S01]  /*b2e0*/  LDC R15, c[0x0][0x610] ;  /* 0x00018400ff0f7b82 */ /* 0x000ea20000000800 */
[----:B-1----:R-:W-:Y:S01]  /*b2f0*/  I2FP.F32.U32 R4, UR12 ;  /* 0x0000000c00047c45 */ /* 0x002fe20008201000 */
[----:B------:R-:W-:Y:S01]  /*b300*/  ULDC UR11, c[0x0][0x658] ;  /* 0x00019600000b7ab9 */ /* 0x000fe20000000800 */
[----:B------:R-:W-:Y:S01]  /*b310*/  ULDC UR16, c[0x0][0x648] ;  /* 0x0001920000107ab9 */ /* 0x000fe20000000800 */
[----:B------:R-:W-:Y:S02]  /*b320*/  IMAD.X R2, RZ, RZ, ~R2, P1 ;  /* 0x000000ffff027224 */ /* 0x000fe400008e0e02 */
[----:B------:R-:W-:Y:S01]  /*b330*/  FMUL R6, R4, UR14 ;  /* 0x0000000e04067c20 */ /* 0x000fe20008400000 */
[----:B------:R-:W-:Y:S01]  /*b340*/  ULDC.64 UR14, c[0x0][0x640] ;  /* 0x00019000000e7ab9 */ /* 0x000fe20000000a00 */
[----:B------:R-:W-:Y:S01]  /*b350*/  IMAD R4, R2, UR8, RZ ;  /* 0x0000000802047c24 */ /* 0x000fe2000f8e02ff */
[----:B------:R-:W-:Y:S01]  /*b360*/  ISETP.NE.U32.AND P1, PT, RZ, UR14, PT ;  /* 0x0000000eff007c0c */ /* 0x000fe2000bf25070 */
[C---:B------:R-:W-:Y:S01]  /*b370*/  IMAD.WIDE.U32 R2, R5.reuse, UR8, R16 ;  /* 0x0000000805027c25 */ /* 0x040fe2000f8e0010 */
[----:B0-----:R-:W-:Y:S01]  /*b380*/  R2UR UR8, R10 ;  /* 0x000000000a0872ca */ /* 0x001fe200000e0000 */
[----:B------:R-:W0:Y:S01]  /*b390*/  F2I.U32.TRUNC.NTZ R6, R6 ;  /* 0x0000000600067305 */ /* 0x000e22000020f000 */
[----:B------:R-:W-:Y:S01]  /*b3a0*/  ISETP.NE.AND.EX P1, PT, RZ, UR15, PT, P1 ;  /* 0x0000000fff007c0c */ /* 0x000fe2000bf25310 */
[----:B------:R-:W-:Y:S01]  /*b3b0*/  IMAD R5, R5, UR9, R4 ;  /* 0x0000000905057c24 */ /* 0x000fe2000f8e0204 */
[----:B------:R-:W-:-:S03]  /*b3c0*/  ULDC UR9, c[0x0][0x618] ;  /* 0x0001860000097ab9 */ /* 0x000fc60000000800 */
[----:B------:R-:W-:-:S05]  /*b3d0*/  IMAD.IADD R3, R3, 0x1, R5 ;  /* 0x0000000103037824 */ /* 0x000fca00078e0205 */
[--C-:B------:R-:W-:Y:S02]  /*b3e0*/  SHF.R.U64 R10, R2, UR9, R3.reuse ;  /* 0x00000009020a7c19 */ /* 0x100fe40008001203 */
[----:B------:R-:W-:Y:S01]  /*b3f0*/  SHF.R.U32.HI R3, RZ, UR9, R3 ;  /* 0x00000009ff037c19 */ /* 0x000fe20008011603 */
[----:B------:R-:W-:Y:S01]  /*b400*/  ULDC UR9, c[0x0][0x608] ;  /* 0x0001820000097ab9 */ /* 0x000fe20000000800 */
[----:B0-----:R-:W-:Y:S02]  /*b410*/  R2UR UR10, R6 ;  /* 0x00000000060a72ca */ /* 0x001fe400000e0000 */
[--C-:B------:R-:W-:Y:S02]  /*b420*/  SHF.R.U64 R12, R10, UR9, R3.reuse ;  /* 0x000000090a0c7c19 */ /* 0x100fe40008001203 */
[----:B------:R-:W-:Y:S01]  /*b430*/  SHF.R.U32.HI R3, RZ, UR9, R3 ;  /* 0x00000009ff037c19 */ /* 0x000fe20008011603 */
[----:B------:R-:W-:-:S03]  /*b440*/  UIADD3 UR9, -UR8, URZ, URZ ;  /* 0x0000003f08097290 */ /* 0x000fc6000fffe13f */
[--C-:B------:R-:W-:Y:S01]  /*b450*/  SHF.R.U64 R13, R12, UR11, R3.reuse ;  /* 0x0000000b0c0d7c19 */ /* 0x100fe20008001203 */
[----:B------:R-:W-:Y:S01]  /*b460*/  ULDC UR8, c[0x0][0x144] ;  /* 0x0000510000087ab9 */ /* 0x000fe20000000800 */
[----:B------:R-:W-:-:S03]  /*b470*/  SHF.R.U32.HI R3, RZ, UR11, R3 ;  /* 0x0000000bff037c19 */ /* 0x000fc60008011603 */
[----:B------:R-:W-:Y:S01]  /*b480*/  IMAD.MOV.U32 R2, RZ, RZ, R13 ;  /* 0x000000ffff027224 */ /* 0x000fe200078e000d */
[----:B------:R-:W-:Y:S06]  /*b490*/  @!P1 BRA `(.L_x_301) ;  /* 0x0000000000289947 */ /* 0x000fec0003800000 */
        /* <DEDUP_REMOVED lines=10> */
.L_x_301:
[----:B------:R-:W-:Y:S01]  /*b540*/  UISETP.NE.AND UP0, UPT, UR40, URZ, UPT ;  /* 0x0000003f2800728c */ /* 0x000fe2000bf05270 */
[----:B------:R-:W-:Y:S01]  /*b550*/  SHF.R.U64 R3, R2, UR16, R3 ;  /* 0x0000001002037c19 */ /* 0x000fe20008001203 */
[----:B------:R-:W-:Y:S01]  /*b560*/  UIADD3 UR10, -UR10, URZ, URZ ;  /* 0x0000003f0a0a7290 */ /* 0x000fe2000fffe13f */
[----:B------:R-:W-:Y:S01]  /*b570*/  LOP3.LUT R2, R12, UR6, RZ, 0xc0, !PT ;  /* 0x000000060c027c12 */ /* 0x000fe2000f8ec0ff */
[----:B------:R-:W-:Y:S01]  /*b580*/  UIMAD UR7, UR8, UR9, UR7 ;  /* 0x00000009080772a4 */ /* 0x000fe2000f8e0207 */
[----:B------:R-:W-:Y:S01]  /*b590*/  LOP3.LUT R5, R10, UR4, RZ, 0xc0, !PT ;  /* 0x000000040a057c12 */ /* 0x000fe2000f8ec0ff */
[----:B------:R-:W-:Y:S01]  /*b5a0*/  IMAD.MOV R4, RZ, RZ, -R3 ;  /* 0x000000ffff047224 */ /* 0x000fe200078e0a03 */
[----:B------:R-:W-:Y:S01]  /*b5b0*/  ULDC UR8, c[0x0][0x148] ;  /* 0x0000520000087ab9 */ /* 0x000fe20000000800 */
[----:B------:R-:W-:Y:S01]  /*b5c0*/  IMAD R18, R3, UR5, R2 ;  /* 0x0000000503127c24 */ /* 0x000fe2000f8e0202 */
[----:B------:R-:W-:Y:S01]  /*b5d0*/  PLOP3.LUT P1, PT, PT, PT, UP0, 0x80, 0x0 ;  /* 0x000000000000781c */ /* 0x000fe20003f2f008 */
[----:B------:R-:W-:Y:S01]  /*b5e0*/  IMAD.MOV.U32 R3, RZ, RZ, 0x1 ;  /* 0x00000001ff037424 */ /* 0x000fe200078e00ff */
[----:B------:R-:W-:-:S03]  /*b5f0*/  @UP0 UIMAD UR7, UR8, UR10, UR12 ;  /* 0x0000000a080702a4 */ /* 0x000fc6000f8e020c */
[----:B------:R-:W-:Y:S02]  /*b600*/  ULDC UR8, c[0x0][0x638] ;  /* 0x00018e0000087ab9 */ /* 0x000fe40000000800 */
[----:B------:R-:W-:Y:S02]  /*b610*/  IMAD R2, R4, UR8, R13 ;  /* 0x0000000804027c24 */ /* 0x000fe4000f8e020d */
[----:B--2---:R-:W-:Y:S01]  /*b620*/  IMAD R18, R18, R15, UR7 ;  /* 0x0000000712127e24 */ /* 0x004fe2000f8e020f */
[----:B------:R-:W-:Y:S02]  /*b630*/  ULDC UR7, c[0x0][0x600] ;  /* 0x0001800000077ab9 */ /* 0x000fe40000000800 */
[----:B------:R-:W-:-:S05]  /*b640*/  IMAD R5, R2, UR7, R5 ;  /* 0x0000000702057c24 */ /* 0x000fca000f8e0205 */
[----:B------:R-:W-:Y:S02]  /*b650*/  SEL R2, R5, R18, !P1 ;  /* 0x0000001205027207 */ /* 0x000fe40004800000 */
[----:B------:R-:W-:-:S07]  /*b660*/  SEL R18, R18, R5, !P1 ;  /* 0x0000000512127207 */ /* 0x000fce0004800000 */
.L_x_299:
[----:B------:R-:W-:Y:S05]  /*b670*/  BSYNC B1 ;  /* 0x0000000000017941 */ /* 0x000fea0003800000 */
.L_x_298:
[----:B------:R-:W-:-:S13]  /*b680*/  LOP3.LUT P1, RZ, R3, 0xff, RZ, 0xc0, !PT ;  /* 0x000000ff03ff7812 */ /* 0x000fda000782c0ff */
[----:B------:R-:W-:Y:S05]  /*b690*/  @P1 BRA `(.L_x_302) ;  /* 0xfffffff400081947 */ /* 0x000fea000383ffff */
[----:B------:R-:W-:Y:S05]  /*b6a0*/  BSYNC B0 ;  /* 0x0000000000007941 */ /* 0x000fea0003800000 */
.L_x_290:
[----:B------:R-:W-:-:S03]  /*b6b0*/  UMOV UR7, 0xffffffff ;  /* 0xffffffff00077882 */ /* 0x000fc60000000000 */
[----:B------:R-:W-:Y:S05]  /*b6c0*/  BRA.DIV UR7, `(.L_x_303) ;  /* 0x0000000207fc7947 */ /* 0x000fea000b800000 */
[----:B------:R-:W-:-:S13]  /*b6d0*/  ELECT P6, URZ, PT ;  /* 0x00000000003f782f */ /* 0x000fda00038c0000 */
.L_x_317:
[----:B------:R-:W-:Y:S04]  /*b6e0*/  BSSY B0, `(.L_x_304) ;  /* 0x000001a000007945 */ /* 0x000fe80003800000 */
[----:B------:R-:W-:Y:S05]  /*b6f0*/  @!P6 BRA `(.L_x_305) ;  /* 0x000000000060e947 */ /* 0x000fea0003800000 */
[----:B------:R-:W-:-:S04]  /*b700*/  ULOP3.LUT UR7, UR42, 0x2, URZ, 0xfc, !UPT ;  /* 0x000000022a077892 */ /* 0x000fc8000f8efc3f */
[----:B------:R-:W-:-:S06]  /*b710*/  UISETP.NE.AND UP0, UPT, UR7, 0x3, UPT ;  /* 0x000000030700788c */ /* 0x000fcc000bf05270 */
[----:B------:R-:W-:-:S13]  /*b720*/  PLOP3.LUT P0, PT, PT, PT, UP0, 0x80, 0x0 ;  /* 0x000000000000781c */ /* 0x000fda0003f0f008 */
[----:B------:R-:W-:Y:S05]  /*b730*/  @!P0 BRA `(.L_x_306) ;  /* 0x0000000000048947 */ /* 0x000fea0003800000 */
[----:B------:R-:W-:Y:S01]  /*b740*/  BPT.TRAP 0x1 ;  /* 0x000000040000795c */ /* 0x000fe20000300000 */
.L_x_306:
[----:B------:R-:W0:Y:S01]  /*b750*/  S2R R3, SR_CgaCtaId ;  /* 0x0000000000037919 */ /* 0x000e220000008800 */
[----:B------:R-:W-:-:S04]  /*b760*/  MOV R2, 0x400 ;  /* 0x0000040000027802 */ /* 0x000fc80000000f00 */
[----:B0-----:R-:W-:Y:S02]  /*b770*/  LEA R3, R3, R2, 0x18 ;  /* 0x0000000203037211 */ /* 0x001fe400078ec0ff */
[----:B------:R-:W-:-:S03]  /*b780*/  SHF.L.U32 R2, R8, 0x1f, RZ ;  /* 0x0000001f08027819 */ /* 0x000fc600000006ff */
[----:B------:R-:W-:-:S04]  /*b790*/  VIADD R3, R3, 0x10 ;  /* 0x0000001003037836 */ /* 0x000fc80000000000 */
[C---:B------:R-:W-:Y:S02]  /*b7a0*/  IMAD R7, R0.reuse, 0x8, R3 ;  /* 0x0000000800077824 */ /* 0x040fe400078e0203 */
[----:B------:R-:W-:Y:S02]  /*b7b0*/  VIADD R0, R0, 0x1 ;  /* 0x0000000100007836 */ /* 0x000fe40000000000 */
[----:B------:R-:W0:Y:S03]  /*b7c0*/  SYNCS.PHASECHK.TRANS64.TRYWAIT P0, [R7+URZ], R2 ;  /* 0x00000002070075a7 */ /* 0x000e26000800017f */
[----:B------:R-:W-:-:S04]  /*b7d0*/  ISETP.NE.AND P1, PT, R0, 0x2, PT ;  /* 0x000000020000780c */ /* 0x000fc80003f25270 */
[----:B------:R-:W-:Y:S02]  /*b7e0*/  SEL R5, RZ, 0x1, P1 ;  /* 0x00000001ff057807 */ /* 0x000fe40000800000 */
[----:B------:R-:W-:Y:S02]  /*b7f0*/  SEL R0, R0, RZ, P1 ;  /* 0x000000ff00007207 */ /* 0x000fe40000800000 */
[----:B------:R-:W-:Y:S01]  /*b800*/  LOP3.LUT R5, R8, R5, RZ, 0x3c, !PT ;  /* 0x0000000508057212 */ /* 0x000fe200078e3cff */
[----:B0-----:R-:W-:Y:S06]  /*b810*/  @!P0 BRA `(.L_x_307) ;  /* 0x0000000000c88947 */ /* 0x001fec0003800000 */
.L_x_318:
[----:B------:R-:W-:Y:S01]  /*b820*/  IMAD R3, R0, 0x8, R3 ;  /* 0x0000000800037824 */ /* 0x000fe200078e0203 */
[----:B------:R-:W-:-:S07]  /*b830*/  SHF.L.U32 R0, R5, 0x1f, RZ ;  /* 0x0000001f05007819 */ /* 0x000fce00000006ff */
.L_x_308:
[----:B-1----:R1:W2:Y:S02]  /*b840*/  SYNCS.PHASECHK.TRANS64.TRYWAIT P0, [R3+URZ], R0 ;  /* 0x00000000030075a7 */ /* 0x0022a4000800017f */
[----:B--2---:R-:W-:Y:S05]  /*b850*/  @!P0 NANOSLEEP.SYNCS 0x989680 ;  /* 0x009896800000895d */ /* 0x004fea0003900000 */
[----:B------:R-:W2:Y:S02]  /*b860*/  @!P0 SYNCS.PHASECHK.TRANS64 P0, [R3+URZ], R0 ;  /* 0x00000000030085a7 */ /* 0x000ea4000800007f */
[----:B--2---:R-:W-:Y:S05]  /*b870*/  @!P0 BRA `(.L_x_308) ;  /* 0xfffffffc00f08947 */ /* 0x004fea000383ffff */
.L_x_305:
[----:B------:R-:W-:Y:S05]  /*b880*/  BSYNC B0 ;  /* 0x0000000000007941 */ /* 0x000fea0003800000 */
.L_x_304:
[----:B------:R-:W-:Y:S05]  /*b890*/  EXIT ;  /* 0x000000000000794d */ /* 0x000fea0003800000 */
.L_x_14:
[----:B0-----:R0:W1:Y:S02]  /*b8a0*/  SYNCS.PHASECHK.TRANS64.TRYWAIT P0, [R157+URZ], R0 ;  /* 0x000000009d0075a7 */ /* 0x001064000800017f */
[----:B-1----:R-:W-:Y:S05]  /*b8b0*/  @!P0 NANOSLEEP.SYNCS 0x989680 ;  /* 0x009896800000895d */ /* 0x002fea0003900000 */
[----:B------:R-:W1:Y:S02]  /*b8c0*/  @!P0 SYNCS.PHASECHK.TRANS64 P0, [R157+URZ], R0 ;  /* 0x000000009d0085a7 */ /* 0x000e64000800007f */
[----:B-1----:R-:W-:Y:S05]  /*b8d0*/  @!P0 BRA `(.L_x_14) ;  /* 0xfffffffc00f08947 */ /* 0x002fea000383ffff */
[----:B------:R-:W-:Y:S05]  /*b8e0*/  BRA `(.L_x_309) ;  /* 0xffffff5c00187947 */ /* 0x000fea000383ffff */
.L_x_19:
[----:B-1----:R1:W2:Y:S02]  /*b8f0*/  SYNCS.PHASECHK.TRANS64.TRYWAIT P1, [R3+URZ], R0 ;  /* 0x00000000030075a7 */ /* 0x0022a4000802017f */
[----:B--2---:R-:W-:Y:S05]  /*b900*/  @!P1 NANOSLEEP.SYNCS 0x989680 ;  /* 0x009896800000995d */ /* 0x004fea0003900000 */
[----:B------:R-:W2:Y:S02]  /*b910*/  @!P1 SYNCS.PHASECHK.TRANS64 P1, [R3+URZ], R0 ;  /* 0x00000000030095a7 */ /* 0x000ea4000802007f */
[----:B--2---:R-:W-:Y:S05]  /*b920*/  @!P1 BRA `(.L_x_19) ;  /* 0xfffffffc00f09947 */ /* 0x004fea000383ffff */
[----:B------:R-:W-:Y:S05]  /*b930*/  BRA `(.L_x_18) ;  /* 0xffffff5c00887947 */ /* 0x000fea000383ffff */
.L_x_24:
[----:B-1----:R-:W-:-:S04]  /*b940*/  IMAD.U32 R4, RZ, RZ, UR8 ;  /* 0x00000008ff047e24 */ /* 0x002fc8000f8e00ff */
[----:B------:R1:W2:Y:S03]  /*b950*/  SYNCS.PHASECHK.TRANS64.TRYWAIT P1, [R4+URZ], R3 ;  /* 0x00000003040075a7 */ /* 0x0002a6000802017f */
[----:B--2---:R-:W-:Y:S05]  /*b960*/  @!P1 NANOSLEEP.SYNCS 0x989680 ;  /* 0x009896800000995d */ /* 0x004fea0003900000 */
[----:B------:R-:W2:Y:S02]  /*b970*/  @!P1 SYNCS.PHASECHK.TRANS64 P1, [R4+URZ], R3 ;  /* 0x00000003040095a7 */ /* 0x000ea4000802007f */
[----:B--2---:R-:W-:Y:S05]  /*b980*/  @!P1 BRA `(.L_x_24) ;  /* 0xfffffffc00ec9947 */ /* 0x004fea000383ffff */
[----:B------:R-:W-:Y:S05]  /*b990*/  BRA `(.L_x_23) ;  /* 0xffffff6000e47947 */ /* 0x000fea000383ffff */
.L_x_30:
[----:B0-----:R0:W1:Y:S02]  /*b9a0*/  SYNCS.PHASECHK.TRANS64.TRYWAIT P0, [R157+URZ+0x10], R0 ;  /* 0x000010009d0075a7 */ /* 0x001064000800017f */
[----:B-1----:R-:W-:Y:S05]  /*b9b0*/  @!P0 NANOSLEEP.SYNCS 0x989680 ;  /* 0x009896800000895d */ /* 0x002fea0003900000 */
[----:B------:R-:W1:Y:S02]  /*b9c0*/  @!P0 SYNCS.PHASECHK.TRANS64 P0, [R157+URZ+0x10], R0 ;  /* 0x000010009d0085a7 */ /* 0x000e64000800007f */
[----:B-1----:R-:W-:Y:S05]  /*b9d0*/  @!P0 BRA `(.L_x_30) ;  /* 0xfffffffc00f08947 */ /* 0x002fea000383ffff */
[----:B------:R-:W-:Y:S05]  /*b9e0*/  BRA `(.L_x_310) ;  /* 0xffffff6800b07947 */ /* 0x000fea000383ffff */
.L_x_291:
[----:B------:R-:W-:Y:S01]  /*b9f0*/  BSSY B1, `(.L_x_311) ;  /* 0x0000006000017945 */ /* 0x000fe20003800000 */
[----:B------:R-:W-:-:S07]  /*ba00*/  IMAD.MOV.U32 R15, RZ, RZ, -0x1 ;  /* 0xffffffffff0f7424 */ /* 0x000fce00078e00ff */
[----:B------:R-:W-:Y:S05]  /*ba10*/  WARPSYNC.COLLECTIVE R15, `(.L_x_312) ;  /* 0x000000000f0c7348 */ /* 0x000fea0003c00000 */
[----:B------:R-:W-:Y:S02]  /*ba20*/  ELECT P6, UR62, PT ;  /* 0x00000000003e782f */ /* 0x000fe400038c0000 */
[----:B------:R-:W-:Y:S01]  /*ba30*/  MOV R14, UR62 ;  /* 0x0000003e000e7c02 */ /* 0x000fe20008000f00 */
[----:B------:R-:W-:Y:S10]  /*ba40*/  ENDCOLLECTIVE ;  /* 0x000000000000791b */ /* 0x000ff40003800000 */
.L_x_312:
[----:B------:R-:W-:Y:S05]  /*ba50*/  BSYNC B1 ;  /* 0x0000000000017941 */ /* 0x000fea0003800000 */
.L_x_311:
[----:B------:R-:W-:Y:S05]  /*ba60*/  BRA `(.L_x_313) ;  /* 0xfffffff000207947 */ /* 0x000fea000383ffff */
.L_x_294:
[----:B-1----:R1:W2:Y:S02]  /*ba70*/  SYNCS.PHASECHK.TRANS64.TRYWAIT P1, [R7+URZ+0x10], R4 ;  /* 0x00001004070075a7 */ /* 0x0022a4000802017f */
[----:B--2---:R-:W-:Y:S05]  /*ba80*/  @!P1 NANOSLEEP.SYNCS 0x989680 ;  /* 0x009896800000995d */ /* 0x004fea0003900000 */
[----:B------:R-:W2:Y:S02]  /*ba90*/  @!P1 SYNCS.PHASECHK.TRANS64 P1, [R7+URZ+0x10], R4 ;  /* 0x00001004070095a7 */ /* 0x000ea4000802007f */
[----:B--2---:R-:W-:Y:S05]  /*baa0*/  @!P1 BRA `(.L_x_294) ;  /* 0xfffffffc00f09947 */ /* 0x004fea000383ffff */
[----:B------:R-:W-:Y:S05]  /*bab0*/  BRA `(.L_x_314) ;  /* 0xfffffff000547947 */ /* 0x000fea000383ffff */
.L_x_303:
[----:B------:R-:W-:Y:S01]  /*bac0*/  BSSY B0, `(.L_x_315) ;  /* 0x0000006000007945 */ /* 0x000fe20003800000 */
[----:B------:R-:W-:-:S07]  /*bad0*/  IMAD.MOV.U32 R15, RZ, RZ, -0x1 ;  /* 0xffffffffff0f7424 */ /* 0x000fce00078e00ff */
[----:B------:R-:W-:Y:S05]  /*bae0*/  WARPSYNC.COLLECTIVE R15, `(.L_x_316) ;  /* 0x000000000f0c7348 */ /* 0x000fea0003c00000 */
[----:B------:R-:W-:Y:S02]  /*baf0*/  ELECT P6, UR62, PT ;  /* 0x00000000003e782f */ /* 0x000fe400038c0000 */
[----:B------:R-:W-:Y:S01]  /*bb00*/  MOV R14, UR62 ;  /* 0x0000003e000e7c02 */ /* 0x000fe20008000f00 */
[----:B------:R-:W-:Y:S10]  /*bb10*/  ENDCOLLECTIVE ;  /* 0x000000000000791b */ /* 0x000ff40003800000 */
.L_x_316:
[----:B------:R-:W-:Y:S05]  /*bb20*/  BSYNC B0 ;  /* 0x0000000000007941 */ /* 0x000fea0003800000 */
.L_x_315:
[----:B------:R-:W-:Y:S05]  /*bb30*/  BRA `(.L_x_317) ;  /* 0xfffffff800e87947 */ /* 0x000fea000383ffff */
.L_x_307:
[----:B0-----:R0:W1:Y:S02]  /*bb40*/  SYNCS.PHASECHK.TRANS64.TRYWAIT P0, [R7+URZ], R2 ;  /* 0x00000002070075a7 */ /* 0x001064000800017f */
[----:B-1----:R-:W-:Y:S05]  /*bb50*/  @!P0 NANOSLEEP.SYNCS 0x989680 ;  /* 0x009896800000895d */ /* 0x002fea0003900000 */
[----:B------:R-:W1:Y:S02]  /*bb60*/  @!P0 SYNCS.PHASECHK.TRANS64 P0, [R7+URZ], R2 ;  /* 0x00000002070085a7 */ /* 0x000e64000800007f */
[----:B-1----:R-:W-:Y:S05]  /*bb70*/  @!P0 BRA `(.L_x_307) ;  /* 0xfffffffc00f08947 */ /* 0x002fea000383ffff */
[----:B------:R-:W-:Y:S05]  /*bb80*/  BRA `(.L_x_318) ;  /* 0xfffffffc00247947 */ /* 0x000fea000383ffff */
.L_x_319:
[----:B------:R-:W-:-:S00]  /*bb90*/  BRA `(.L_x_319) ;  /* 0xfffffffc00fc7947 */ /* 0x000fc0000383ffff */
[----:B------:R-:W-:-:S00]  /*bba0*/  NOP ;  /* 0x0000000000007918 */ /* 0x000fc00000000000 */
        /* <DEDUP_REMOVED lines=13> */
.L_x_320:


//--------------------- .nv.global.init           --------------------------
	.section	.nv.global.init,"aw",@progbits
.nv.global.init:
	.type		$str$22,@object
	.size		$str$22,($str$23 - $str$22)
$str$22:
        /*0000*/ 	.byte	0x6b, 0x5f, 0x74, 0x69, 0x6c, 0x65, 0x5f, 0x63, 0x6f, 0x75, 0x6e, 0x74, 0x20, 0x3e, 0x3d, 0x20
        /*0010*/ 	.byte	0x31, 0x00
	.type		$str$23,@object
	.size		$str$23,(__unnamed_1 - $str$23)
$str$23:
        /*0012*/ 	.byte	0x2f, 0x74, 0x6d, 0x70, 0x2f, 0x63, 0x75, 0x74, 0x6c, 0x61, 0x73, 0x73, 0x5f, 0x73, 0x77, 0x65
        /*0022*/ 	.byte	0x65, 0x70, 0x5f, 0x73, 0x72, 0x63, 0x2f, 0x69, 0x6e, 0x63, 0x6c, 0x75, 0x64, 0x65, 0x2f, 0x63
        /*0032*/ 	.byte	0x75, 0x74, 0x6c, 0x61, 0x73, 0x73, 0x2f, 0x67, 0x65, 0x6d, 0x6d, 0x2f, 0x63, 0x6f, 0x6c, 0x6c
        /*0042*/ 	.byte	0x65, 0x63, 0x74, 0x69, 0x76, 0x65, 0x2f, 0x73, 0x6d, 0x39, 0x30, 0x5f, 0x6d, 0x6d, 0x61, 0x5f
        /*0052*/ 	.byte	0x74, 0x6d, 0x61, 0x5f, 0x67, 0x6d, 0x6d, 0x61, 0x5f, 0x73, 0x73, 0x5f, 0x77, 0x61, 0x72, 0x70
        /*0062*/ 	.byte	0x73, 0x70, 0x65, 0x63, 0x69, 0x61, 0x6c, 0x69, 0x7a, 0x65, 0x64, 0x2e, 0x68, 0x70, 0x70, 0x00
	.type		__unnamed_1,@object
	.size		__unnamed_1,(.L_0 - __unnamed_1)
__unnamed_1:
        /*0072*/ 	.byte	0x76, 0x6f, 0x69, 0x64, 0x20, 0x63, 0x75, 0x74, 0x6c, 0x61, 0x73, 0x73, 0x3a, 0x3a, 0x67, 0x65
        /* <DEDUP_REMOVED lines=180> */
        /*0bc2*/ 	.byte	0x79, 0x5d, 0x00
.L_0:


//--------------------- .nv.shared._ZN7cutlass13device_kernelINS_4gemm6kernel13GemmUniversalIN4cute5tupleIJiiiiEEENS1_10collective13CollectiveMmaINS1_34MainloopSm90TmaGmmaWarpSpecializedILi2ENS5_IJNS4_1CILi1EEESB_SB_EEENS1_32KernelTmaWarpSpecializedPingpongEEENS5_IJNSA_ILi64EEENSA_ILi256EEENSA_ILi128EEEEEENS_10bfloat16_tENS5_IJlSB_lEEESJ_SK_NS4_8TiledMMAINS4_8MMA_AtomIJNS4_4SM904GMMA28MMA_64x256x16_F32BF16BF16_SSILNSO_5MajorE0ELSQ_0ELNSO_7ScaleInE1ELSR_1EEEEEENS4_6LayoutISC_NS5_IJNSA_ILi0EEESV_SV_EEEEENS5_IJNS4_10UnderscoreESY_SY_EEEEENS4_13SM90_TMA_LOADENS4_14ComposedLayoutINS4_7SwizzleILi3ELi4ELi3EEENS4_18smem_ptr_flag_bitsILi16EEENSU_INS5_IJNSA_ILi8EEESF_EEENS5_IJSF_SB_EEEEEEEvNS4_8identityES11_S1B_vS1C_EENS_8epilogue10collective6detail29Sm90TmaWarpSpecializedAdapterINS1F_15DefaultEpilogueISJ_SK_SK_NS1E_6thread17LinearCombinationISJ_Li1EffLNS1J_9ScaleType4KindE0ELNS_15FloatRoundStyleE2ESJ_EENS1_15EpilogueDefaultEEEEEvvEEEEvNT_6ParamsE --------------------------
	.section	.nv.shared._ZN7cutlass13device_kernelINS_4gemm6kernel13GemmUniversalIN4cute5tupleIJiiiiEEENS1_10collective13CollectiveMmaINS1_34MainloopSm90TmaGmmaWarpSpecializedILi2ENS5_IJNS4_1CILi1EEESB_SB_EEENS1_32KernelTmaWarpSpecializedPingpongEEENS5_IJNSA_ILi64EEENSA_ILi256EEENSA_ILi128EEEEEENS_10bfloat16_tENS5_IJlSB_lEEESJ_SK_NS4_8TiledMMAINS4_8MMA_AtomIJNS4_4SM904GMMA28MMA_64x256x16_F32BF16BF16_SSILNSO_5MajorE0ELSQ_0ELNSO_7ScaleInE1ELSR_1EEEEEENS4_6LayoutISC_NS5_IJNSA_ILi0EEESV_SV_EEEEENS5_IJNS4_10UnderscoreESY_SY_EEEEENS4_13SM90_TMA_LOADENS4_14ComposedLayoutINS4_7SwizzleILi3ELi4ELi3EEENS4_18smem_ptr_flag_bitsILi16EEENSU_INS5_IJNSA_ILi8EEESF_EEENS5_IJSF_SB_EEEEEEEvNS4_8identityES11_S1B_vS1C_EENS_8epilogue10collective6detail29Sm90TmaWarpSpecializedAdapterINS1F_15DefaultEpilogueISJ_SK_SK_NS1E_6thread17LinearCombinationISJ_Li1EffLNS1J_9ScaleType4KindE0ELNS_15FloatRoundStyleE2ESJ_EENS1_15EpilogueDefaultEEEEEvvEEEEvNT_6ParamsE,"aw",@nobits
	.sectionflags	@""
	.align	16
	.zero		1024


//--------------------- .nv.shared.reserved.0     --------------------------
	.section	.nv.shared.reserved.0,"aw",@nobits
	.weak		__nv_reservedSMEM_offset_0_alias
	.size		__nv_reservedSMEM_offset_0_alias, 0, 0
	.other		__nv_reservedSMEM_offset_0_alias,@"STO_CUDA_RESERVED_SHARED STV_DEFAULT"
__nv_reservedSMEM_offset_0_alias:
	.zero		0


//--------------------- .nv.global                --------------------------
	.section	.nv.global,"aw",@nobits
.nv.global:
	.type		_ZN39_INTERNAL_68cef51b_4_k_cu_88e76818_28244cute1_E,@object
	.size		_ZN39_INTERNAL_68cef51b_4_k_cu_88e76818_28244cute1_E,(_ZN39_INTERNAL_68cef51b_4_k_cu_88e76818_28244cuda3std3__45__cpo6cbeginE - _ZN39_INTERNAL_68cef51b_4_k_cu_88e76818_28244cute1_E)
_ZN39_INTERNAL_68cef51b_4_k_cu_88e76818_28244cute1_E:
	.zero		1
	.type		_ZN39_INTERNAL_68cef51b_4_k_cu_88e76818_28244cuda3std3__45__cpo6cbeginE,@object
	.size		_ZN39_INTERNAL_68cef51b_4_k_cu_88e76818_28244cuda3std3__45__cpo6cbeginE,(_ZN39_INTERNAL_68cef51b_4_k_cu_88e76818_28244cuda3std3__48in_placeE - _ZN39_INTERNAL_68cef51b_4_k_cu_88e76818_28244cuda3std3__45__cpo6cbeginE)
_ZN39_INTERNAL_68cef51b_4_k_cu_88e76818_28244cuda3std3__45__cpo6cbeginE:
	.zero		1
	.type		_ZN39_INTERNAL_68cef51b_4_k_cu_88e76818_28244cuda3std3__48in_placeE,@object
	.size		_ZN39_INTERNAL_68cef51b_4_k_cu_88e76818_28244cuda3std3__48in_placeE,(_ZN39_INTERNAL_68cef51b_4_k_cu_88e76818_28244cuda3std6ranges3__45__cpo9iter_moveE - _ZN39_INTERNAL_68cef51b_4_k_cu_88e76818_28244cuda3std3__48in_placeE)
_ZN39_INTERNAL_68cef51b_4_k_cu_88e76818_28244cuda3std3__48in_placeE:
	.zero		1
	.type		_ZN39_INTERNAL_68cef51b_4_k_cu_88e76818_28244cuda3std6ranges3__45__cpo9iter_moveE,@object
	.size		_ZN39_INTERNAL_68cef51b_4_k_cu_88e76818_28244cuda3std6ranges3__45__cpo9iter_moveE,(_ZN39_INTERNAL_68cef51b_4_k_cu_88e76818_28244cuda3std3__45__cpo5beginE - _ZN39_INTERNAL_68cef51b_4_k_cu_88e76818_28244cuda3std6ranges3__45__cpo9iter_moveE)
_ZN39_INTERNAL_68cef51b_4_k_cu_88e76818_28244cuda3std6ranges3__45__cpo9iter_moveE:
	.zero		1
	.type		_ZN39_INTERNAL_68cef51b_4_k_cu_88e76818_28244cuda3std3__45__cpo5beginE,@object
	.size		_ZN39_INTERNAL_68cef51b_4_k_cu_88e76818_28244cuda3std3__45__cpo5beginE,(_ZN39_INTERNAL_68cef51b_4_k_cu_88e76818_28244cuda3std3__441_GLOBAL__N__68cef51b_4_k_cu_88e76818_28246ignoreE - _ZN39_INTERNAL_68cef51b_4_k_cu_88e76818_28244cuda3std3__45__cpo5beginE)
_ZN39_INTERNAL_68cef51b_4_k_cu_88e76818_28244cuda3std3__45__cpo5beginE:
	.zero		1
	.type		_ZN39_INTERNAL_68cef51b_4_k_cu_88e76818_28244cuda3std3__441_GLOBAL__N__68cef51b_4_k_cu_88e76818_28246ignoreE,@object
	.size		_ZN39_INTERNAL_68cef51b_4_k_cu_88e76818_28244cuda3std3__441_GLOBAL__N__68cef51b_4_k_cu_88e76818_28246ignoreE,(_ZN39_INTERNAL_68cef51b_4_k_cu_88e76818_28244cute7productE - _ZN39_INTERNAL_68cef51b_4_k_cu_88e76818_28244cuda3std3__441_GLOBAL__N__68cef51b_4_k_cu_88e76818_28246ignoreE)
_ZN39_INTERNAL_68cef51b_4_k_cu_88e76818_28244cuda3std3__441_GLOBAL__N__68cef51b_4_k_cu_88e76818_28246ignoreE:
	.zero		1
	.type		_ZN39_INTERNAL_68cef51b_4_k_cu_88e76818_28244cute7productE,@object
	.size		_ZN39_INTERNAL_68cef51b_4_k_cu_88e76818_28244cute7productE,(_ZN39_INTERNAL_68cef51b_4_k_cu_88e76818_28244cuda3std3__45__cpo3endE - _ZN39_INTERNAL_68cef51b_4_k_cu_88e76818_28244cute7productE)
_ZN39_INTERNAL_68cef51b_4_k_cu_88e76818_28244cute7productE:
	.zero		1
	.type		_ZN39_INTERNAL_68cef51b_4_k_cu_88e76818_28244cuda3std3__45__cpo3endE,@object
	.size		_ZN39_INTERNAL_68cef51b_4_k_cu_88e76818_28244cuda3std3__45__cpo3endE,(_ZN39_INTERNAL_68cef51b_4_k_cu_88e76818_28244cuda3std3__419piecewise_constructE - _ZN39_INTERNAL_68cef51b_4_k_cu_88e76818_28244cuda3std3__45__cpo3endE)
_ZN39_INTERNAL_68cef51b_4_k_cu_88e76818_28244cuda3std3__45__cpo3endE:
	.zero		1
	.type		_ZN39_INTERNAL_68cef51b_4_k_cu_88e76818_28244cuda3std3__419piecewise_constructE,@object
	.size		_ZN39_INTERNAL_68cef51b_4_k_cu_88e76818_28244cuda3std3__419piecewise_constructE,(_ZN39_INTERNAL_68cef51b_4_k_cu_88e76818_28244cuda3std3__45__cpo4cendE - _ZN39_INTERNAL_68cef51b_4_k_cu_88e76818_28244cuda3std3__419piecewise_constructE)
_ZN39_INTERNAL_68cef51b_4_k_cu_88e76818_28244cuda3std3__419piecewise_constructE:
	.zero		1
	.type		_ZN39_INTERNAL_68cef51b_4_k_cu_88e76818_28244cuda3std3__45__cpo4cendE,@object
	.size		_ZN39_INTERNAL_68cef51b_4_k_cu_88e76818_28244cuda3std3__45__cpo4cendE,(_ZN39_INTERNAL_68cef51b_4_k_cu_88e76818_28244cuda3std6ranges3__45__cpo4swapE - _ZN39_INTERNAL_68cef51b_4_k_cu_88e76818_28244cuda3std3__45__cpo4cendE)
_ZN39_INTERNAL_68cef51b_4_k_cu_88e76818_28244cuda3std3__45__cpo4cendE:
	.zero		1
	.type		_ZN39_INTERNAL_68cef51b_4_k_cu_88e76818_28244cuda3std6ranges3__45__cpo4swapE,@object
	.size		_ZN39_INTERNAL_68cef51b_4_k_cu_88e76818_28244cuda3std6ranges3__45__cpo4swapE,(.L_8 - _ZN39_INTERNAL_68cef51b_4_k_cu_88e76818_28244cuda3std6ranges3__45__cpo4swapE)
_ZN39_INTERNAL_68cef51b_4_k_cu_88e76818_28244cuda3std6ranges3__45__cpo4swapE:
	.zero		1
.L_8:


//--------------------- .nv.constant0._ZN7cutlass13device_kernelINS_4gemm6kernel13GemmUniversalIN4cute5tupleIJiiiiEEENS1_10collective13CollectiveMmaINS1_34MainloopSm90TmaGmmaWarpSpecializedILi2ENS5_IJNS4_1CILi1EEESB_SB_EEENS1_32KernelTmaWarpSpecializedPingpongEEENS5_IJNSA_ILi64EEENSA_ILi256EEENSA_ILi128EEEEEENS_10bfloat16_tENS5_IJlSB_lEEESJ_SK_NS4_8TiledMMAINS4_8MMA_AtomIJNS4_4SM904GMMA28MMA_64x256x16_F32BF16BF16_SSILNSO_5MajorE0ELSQ_0ELNSO_7ScaleInE1ELSR_1EEEEEENS4_6LayoutISC_NS5_IJNSA_ILi0EEESV_SV_EEEEENS5_IJNS4_10UnderscoreESY_SY_EEEEENS4_13SM90_TMA_LOADENS4_14ComposedLayoutINS4_7SwizzleILi3ELi4ELi3EEENS4_18smem_ptr_flag_bitsILi16EEENSU_INS5_IJNSA_ILi8EEESF_EEENS5_IJSF_SB_EEEEEEEvNS4_8identityES11_S1B_vS1C_EENS_8epilogue10collective6detail29Sm90TmaWarpSpecializedAdapterINS1F_15DefaultEpilogueISJ_SK_SK_NS1E_6thread17LinearCombinationISJ_Li1EffLNS1J_9ScaleType4KindE0ELNS_15FloatRoundStyleE2ESJ_EENS1_15EpilogueDefaultEEEEEvvEEEEvNT_6ParamsE --------------------------
	.section	.nv.constant0._ZN7cutlass13device_kernelINS_4gemm6kernel13GemmUniversalIN4cute5tupleIJiiiiEEENS1_10collective13CollectiveMmaINS1_34MainloopSm90TmaGmmaWarpSpecializedILi2ENS5_IJNS4_1CILi1EEESB_SB_EEENS1_32KernelTmaWarpSpecializedPingpongEEENS5_IJNSA_ILi64EEENSA_ILi256EEENSA_ILi128EEEEEENS_10bfloat16_tENS5_IJlSB_lEEESJ_SK_NS4_8TiledMMAINS4_8MMA_AtomIJNS4_4SM904GMMA28MMA_64x256x16_F32BF16BF16_SSILNSO_5MajorE0ELSQ_0ELNSO_7ScaleInE1ELSR_1EEEEEENS4_6LayoutISC_NS5_IJNSA_ILi0EEESV_SV_EEEEENS5_IJNS4_10UnderscoreESY_SY_EEEEENS4_13SM90_TMA_LOADENS4_14ComposedLayoutINS4_7SwizzleILi3ELi4ELi3EEENS4_18smem_ptr_flag_bitsILi16EEENSU_INS5_IJNSA_ILi8EEESF_EEENS5_IJSF_SB_EEEEEEEvNS4_8identityES11_S1B_vS1C_EENS_8epilogue10collective6detail29Sm90TmaWarpSpecializedAdapterINS1F_15DefaultEpilogueISJ_SK_SK_NS1E_6thread17LinearCombinationISJ_Li1EffLNS1J_9ScaleType4KindE0ELNS_15FloatRoundStyleE2ESJ_EENS1_15EpilogueDefaultEEEEEvvEEEEvNT_6ParamsE,"a",@progbits
	.sectionflags	@""
	.align	4
.nv.constant0._ZN7cutlass13device_kernelINS_4gemm6kernel13GemmUniversalIN4cute5tupleIJiiiiEEENS1_10collective13CollectiveMmaINS1_34MainloopSm90TmaGmmaWarpSpecializedILi2ENS5_IJNS4_1CILi1EEESB_SB_EEENS1_32KernelTmaWarpSpecializedPingpongEEENS5_IJNSA_ILi64EEENSA_ILi256EEENSA_ILi128EEEEEENS_10bfloat16_tENS5_IJlSB_lEEESJ_SK_NS4_8TiledMMAINS4_8MMA_AtomIJNS4_4SM904GMMA28MMA_64x256x16_F32BF16BF16_SSILNSO_5MajorE0ELSQ_0ELNSO_7ScaleInE1ELSR_1EEEEEENS4_6LayoutISC_NS5_IJNSA_ILi0EEESV_SV_EEEEENS5_IJNS4_10UnderscoreESY_SY_EEEEENS4_13SM90_TMA_LOADENS4_14ComposedLayoutINS4_7SwizzleILi3ELi4ELi3EEENS4_18smem_ptr_flag_bitsILi16EEENSU_INS5_IJNSA_ILi8EEESF_EEENS5_IJSF_SB_EEEEEEEvNS4_8identityES11_S1B_vS1C_EENS_8epilogue10collective6detail29Sm90TmaWarpSpecializedAdapterINS1F_15DefaultEpilogueISJ_SK_SK_NS1E_6thread17LinearCombinationISJ_Li1EffLNS1J_9ScaleType4KindE0ELNS_15FloatRoundStyleE2ESJ_EENS1_15EpilogueDefaultEEEEEvvEEEEvNT_6ParamsE:
	.zero		1664


//--------------------- SYMBOLS --------------------------

	.type		.nv.reservedSmem.offset0,@object
	.size		.nv.reservedSmem.offset0,0x4
	.type		__assertfail,@function
